// auto-generated by cutlass_sweep.conv — config: {"arch": "sm_90", "cluster_m": 1, "cluster_n": 1, "conv_kind": "dgrad", "dtype": "bf16", "ndim": 3, "tile_k": 64, "tile_m": 128, "tile_n": 128}
#include "cutlass/cutlass.h"
#include "cute/tensor.hpp"
#include "cutlass/kernel_hardware_info.hpp"
#include "cutlass/conv/convolution.h"
#include "cutlass/conv/dispatch_policy.hpp"
#include "cutlass/conv/collective/collective_builder.hpp"
#include "cutlass/conv/kernel/conv_universal.hpp"
#include "cutlass/conv/device/conv_universal_adapter.hpp"
#include "cutlass/epilogue/collective/collective_builder.hpp"

using namespace cute;
using Elem = cutlass::bfloat16_t;
using Acc  = float;
using LayoutAB = cutlass::layout::TensorNDHWC;
using LayoutC  = cutlass::layout::TensorNDHWC;
constexpr auto ConvOp = cutlass::conv::Operator::kDgrad;
using TileShape    = Shape<_128, _128, Shape<_64>>;
using ClusterShape = Shape<_1, _1, _1>;

using CollectiveEpilogue = typename cutlass::epilogue::collective::CollectiveBuilder<
    cutlass::arch::Sm90, cutlass::arch::OpClassTensorOp,
    TileShape, ClusterShape,
    cutlass::epilogue::collective::EpilogueTileAuto,
    Acc, Acc,
    Elem, LayoutC, 128 / cutlass::sizeof_bits<Elem>::value,
    Elem, LayoutC, 128 / cutlass::sizeof_bits<Elem>::value,
    cutlass::epilogue::collective::EpilogueScheduleAuto
  >::CollectiveOp;

using CollectiveMainloop = typename cutlass::conv::collective::CollectiveBuilder<
    cutlass::arch::Sm90, cutlass::arch::OpClassTensorOp, ConvOp,
    Elem, LayoutAB, 128 / cutlass::sizeof_bits<Elem>::value,
    Elem, LayoutAB, 128 / cutlass::sizeof_bits<Elem>::value,
    Acc,
    TileShape, ClusterShape,
    cutlass::conv::collective::StageCountAutoCarveout<
        static_cast<int>(sizeof(typename CollectiveEpilogue::SharedStorage))>,
    cutlass::conv::collective::KernelScheduleAuto
  >::CollectiveOp;

using ProblemShape = cutlass::conv::ConvProblemShape<
    ConvOp, CollectiveMainloop::DispatchPolicy::NumSpatialDimensions>;
using ConvKernel = cutlass::conv::kernel::ConvUniversal<
    ProblemShape, CollectiveMainloop, CollectiveEpilogue>;
using Conv = cutlass::conv::device::ConvUniversalAdapter<ConvKernel>;

auto* _anchor = &cutlass::device_kernel<ConvKernel>;


// ===== COMPILED SASS (sm_90a) =====

	.target	sm_90a

	.elftype	@"ET_EXEC"


//--------------------- .note.nv.tkinfo           --------------------------
	.section	.note.nv.tkinfo,"",@"SHT_NOTE"
	.sectionflags	@"SHF_NOTE_NV_TKINFO"
	.tkinfo
        /*0018*/ 	.word	0x00000002
        /*0030*/ 	.string	""
        /*0030*/ 	.string	"ptxas"
        /*0030*/ 	.string	"Cuda compilation tools, release 13.0, V13.0.88"
        /*0030*/ 	.string	"Build cuda_13.0.r13.0/compiler.36424714_0"
        /*0030*/ 	.string	"-arch sm_90a -m 64 "



//--------------------- .note.nv.cuinfo           --------------------------
	.section	.note.nv.cuinfo,"",@"SHT_NOTE"
	.sectionflags	@"SHF_NOTE_NV_CUINFO"
        /*0018*/ 	.short	0x0002
        /*001a*/ 	.short	0x005a
        /*001c*/ 	.short	0x0082
	.zero		2


//--------------------- .nv.info                  --------------------------
	.section	.nv.info,"",@"SHT_CUDA_INFO"
	.align	4


	//----- nvinfo : EIATTR_REGCOUNT
	.align		4
        /*0000*/ 	.byte	0x04, 0x2f
        /*0002*/ 	.short	(.L_12 - .L_11)
	.align		4
.L_11:
        /*0004*/ 	.word	index@(_ZN7cutlass13device_kernelINS_4conv6kernel13ConvUniversalINS1_16ConvProblemShapeILNS1_8OperatorE1ELi3EEENS1_10collective14CollectiveConvINS1_46MainloopSm90TmaGmmaWarpSpecializedImplicitGemmILS5_1ELi7ELi3EN4cute5tupleIJNSA_1CILi1EEESD_SD_EEENS1_36KernelImplicitTmaWarpSpecializedSm90ELi1EEENSB_IJNSC_ILi128EEESH_NSB_IJNSC_ILi64EEEEEEEEENS_10bfloat16_tESL_NSA_8TiledMMAINSA_8MMA_AtomIJNSA_4SM904GMMA28MMA_64x128x16_F32BF16BF16_SSILNSP_5MajorE0ELSR_1ELNSP_7ScaleInE1ELSS_1EEEEEENSA_6LayoutISE_NSB_IJNSC_ILi0EEESW_SW_EEEEENSB_IJNSA_10UnderscoreESZ_SZ_EEEEENS7_6detail26Sm90ImplicitGemmTileTraitsINSA_20SM90_TMA_LOAD_IM2COLENSA_14ComposedLayoutINSA_7SwizzleILi3ELi4ELi3EEENSA_18smem_ptr_flag_bitsILi16EEENSV_INSB_IJNSB_IJNSC_ILi8EEENSC_ILi16EEEEEENSB_IJSI_SD_EEENSB_IJSD_NSC_ILi7EEEEEEEEENSB_IJNSB_IJSI_NSC_ILi512EEEEEENSB_IJSD_SW_EEENSB_IJSW_NSC_ILi8192EEEEEEEEEEEEEvEENS13_INSA_13SM90_TMA_LOADENS15_IS17_S19_NSV_INSB_IJNSB_IJSI_NSC_ILi2EEEEEENSB_IJS1A_S1A_EEES1F_EEENSB_IJNSB_IJSD_NSC_ILi4096EEEEEES1I_S1L_EEEEEEEvEEEENS_8epilogue10collective6detail29Sm90TmaWarpSpecializedAdapterINS23_15DefaultEpilogueISL_NSB_IJNSB_IJllllEEESD_SW_EEES28_NS22_6thread17LinearCombinationISL_Li1EffLNS29_9ScaleType4KindE0ELNS_15FloatRoundStyleE2ESL_EENS_4gemm15EpilogueDefaultEEEEEvvEEEEvNT_6ParamsE)
        /*0008*/ 	.word	0x0000009a


	//----- nvinfo : EIATTR_FRAME_SIZE
	.align		4
.L_12:
        /*000c*/ 	.byte	0x04, 0x11
        /*000e*/ 	.short	(.L_14 - .L_13)
	.align		4
.L_13:
        /*0010*/ 	.word	index@(_ZN7cutlass13device_kernelINS_4conv6kernel13ConvUniversalINS1_16ConvProblemShapeILNS1_8OperatorE1ELi3EEENS1_10collective14CollectiveConvINS1_46MainloopSm90TmaGmmaWarpSpecializedImplicitGemmILS5_1ELi7ELi3EN4cute5tupleIJNSA_1CILi1EEESD_SD_EEENS1_36KernelImplicitTmaWarpSpecializedSm90ELi1EEENSB_IJNSC_ILi128EEESH_NSB_IJNSC_ILi64EEEEEEEEENS_10bfloat16_tESL_NSA_8TiledMMAINSA_8MMA_AtomIJNSA_4SM904GMMA28MMA_64x128x16_F32BF16BF16_SSILNSP_5MajorE0ELSR_1ELNSP_7ScaleInE1ELSS_1EEEEEENSA_6LayoutISE_NSB_IJNSC_ILi0EEESW_SW_EEEEENSB_IJNSA_10UnderscoreESZ_SZ_EEEEENS7_6detail26Sm90ImplicitGemmTileTraitsINSA_20SM90_TMA_LOAD_IM2COLENSA_14ComposedLayoutINSA_7SwizzleILi3ELi4ELi3EEENSA_18smem_ptr_flag_bitsILi16EEENSV_INSB_IJNSB_IJNSC_ILi8EEENSC_ILi16EEEEEENSB_IJSI_SD_EEENSB_IJSD_NSC_ILi7EEEEEEEEENSB_IJNSB_IJSI_NSC_ILi512EEEEEENSB_IJSD_SW_EEENSB_IJSW_NSC_ILi8192EEEEEEEEEEEEEvEENS13_INSA_13SM90_TMA_LOADENS15_IS17_S19_NSV_INSB_IJNSB_IJSI_NSC_ILi2EEEEEENSB_IJS1A_S1A_EEES1F_EEENSB_IJNSB_IJSD_NSC_ILi4096EEEEEES1I_S1L_EEEEEEEvEEEENS_8epilogue10collective6detail29Sm90TmaWarpSpecializedAdapterINS23_15DefaultEpilogueISL_NSB_IJNSB_IJllllEEESD_SW_EEES28_NS22_6thread17LinearCombinationISL_Li1EffLNS29_9ScaleType4KindE0ELNS_15FloatRoundStyleE2ESL_EENS_4gemm15EpilogueDefaultEEEEEvvEEEEvNT_6ParamsE)
        /*0014*/ 	.word	0x00000000


	//----- nvinfo : EIATTR_MIN_STACK_SIZE
	.align		4
.L_14:
        /*0018*/ 	.byte	0x04, 0x12
        /*001a*/ 	.short	(.L_16 - .L_15)
	.align		4
.L_15:
        /*001c*/ 	.word	index@(_ZN7cutlass13device_kernelINS_4conv6kernel13ConvUniversalINS1_16ConvProblemShapeILNS1_8OperatorE1ELi3EEENS1_10collective14CollectiveConvINS1_46MainloopSm90TmaGmmaWarpSpecializedImplicitGemmILS5_1ELi7ELi3EN4cute5tupleIJNSA_1CILi1EEESD_SD_EEENS1_36KernelImplicitTmaWarpSpecializedSm90ELi1EEENSB_IJNSC_ILi128EEESH_NSB_IJNSC_ILi64EEEEEEEEENS_10bfloat16_tESL_NSA_8TiledMMAINSA_8MMA_AtomIJNSA_4SM904GMMA28MMA_64x128x16_F32BF16BF16_SSILNSP_5MajorE0ELSR_1ELNSP_7ScaleInE1ELSS_1EEEEEENSA_6LayoutISE_NSB_IJNSC_ILi0EEESW_SW_EEEEENSB_IJNSA_10UnderscoreESZ_SZ_EEEEENS7_6detail26Sm90ImplicitGemmTileTraitsINSA_20SM90_TMA_LOAD_IM2COLENSA_14ComposedLayoutINSA_7SwizzleILi3ELi4ELi3EEENSA_18smem_ptr_flag_bitsILi16EEENSV_INSB_IJNSB_IJNSC_ILi8EEENSC_ILi16EEEEEENSB_IJSI_SD_EEENSB_IJSD_NSC_ILi7EEEEEEEEENSB_IJNSB_IJSI_NSC_ILi512EEEEEENSB_IJSD_SW_EEENSB_IJSW_NSC_ILi8192EEEEEEEEEEEEEvEENS13_INSA_13SM90_TMA_LOADENS15_IS17_S19_NSV_INSB_IJNSB_IJSI_NSC_ILi2EEEEEENSB_IJS1A_S1A_EEES1F_EEENSB_IJNSB_IJSD_NSC_ILi4096EEEEEES1I_S1L_EEEEEEEvEEEENS_8epilogue10collective6detail29Sm90TmaWarpSpecializedAdapterINS23_15DefaultEpilogueISL_NSB_IJNSB_IJllllEEESD_SW_EEES28_NS22_6thread17LinearCombinationISL_Li1EffLNS29_9ScaleType4KindE0ELNS_15FloatRoundStyleE2ESL_EENS_4gemm15EpilogueDefaultEEEEEvvEEEEvNT_6ParamsE)
        /*0020*/ 	.word	0x00000000
.L_16:


//--------------------- .nv.compat                --------------------------
	.section	.nv.compat,"",@"SHT_CUDA_COMPAT_INFO"
	.align	4
        /*0000*/ 	.byte	0x02, 0x09, 0x01, 0x00, 0x02, 0x02, 0x04, 0x00, 0x02, 0x05, 0x05, 0x00, 0x03, 0x07, 0x01, 0x01
        /*0010*/ 	.byte	0x02, 0x03, 0x01, 0x00, 0x02, 0x06, 0x01, 0x00, 0x04, 0x0b, 0x08, 0x00, 0x00, 0x00, 0x00, 0x00
        /*0020*/ 	.byte	0x00, 0x00, 0x00, 0x00


//--------------------- .nv.info._ZN7cutlass13device_kernelINS_4conv6kernel13ConvUniversalINS1_16ConvProblemShapeILNS1_8OperatorE1ELi3EEENS1_10collective14CollectiveConvINS1_46MainloopSm90TmaGmmaWarpSpecializedImplicitGemmILS5_1ELi7ELi3EN4cute5tupleIJNSA_1CILi1EEESD_SD_EEENS1_36KernelImplicitTmaWarpSpecializedSm90ELi1EEENSB_IJNSC_ILi128EEESH_NSB_IJNSC_ILi64EEEEEEEEENS_10bfloat16_tESL_NSA_8TiledMMAINSA_8MMA_AtomIJNSA_4SM904GMMA28MMA_64x128x16_F32BF16BF16_SSILNSP_5MajorE0ELSR_1ELNSP_7ScaleInE1ELSS_1EEEEEENSA_6LayoutISE_NSB_IJNSC_ILi0EEESW_SW_EEEEENSB_IJNSA_10UnderscoreESZ_SZ_EEEEENS7_6detail26Sm90ImplicitGemmTileTraitsINSA_20SM90_TMA_LOAD_IM2COLENSA_14ComposedLayoutINSA_7SwizzleILi3ELi4ELi3EEENSA_18smem_ptr_flag_bitsILi16EEENSV_INSB_IJNSB_IJNSC_ILi8EEENSC_ILi16EEEEEENSB_IJSI_SD_EEENSB_IJSD_NSC_ILi7EEEEEEEEENSB_IJNSB_IJSI_NSC_ILi512EEEEEENSB_IJSD_SW_EEENSB_IJSW_NSC_ILi8192EEEEEEEEEEEEEvEENS13_INSA_13SM90_TMA_LOADENS15_IS17_S19_NSV_INSB_IJNSB_IJSI_NSC_ILi2EEEEEENSB_IJS1A_S1A_EEES1F_EEENSB_IJNSB_IJSD_NSC_ILi4096EEEEEES1I_S1L_EEEEEEEvEEEENS_8epilogue10collective6detail29Sm90TmaWarpSpecializedAdapterINS23_15DefaultEpilogueISL_NSB_IJNSB_IJllllEEESD_SW_EEES28_NS22_6thread17LinearCombinationISL_Li1EffLNS29_9ScaleType4KindE0ELNS_15FloatRoundStyleE2ESL_EENS_4gemm15EpilogueDefaultEEEEEvvEEEEvNT_6ParamsE --------------------------
	.section	.nv.info._ZN7cutlass13device_kernelINS_4conv6kernel13ConvUniversalINS1_16ConvProblemShapeILNS1_8OperatorE1ELi3EEENS1_10collective14CollectiveConvINS1_46MainloopSm90TmaGmmaWarpSpecializedImplicitGemmILS5_1ELi7ELi3EN4cute5tupleIJNSA_1CILi1EEESD_SD_EEENS1_36KernelImplicitTmaWarpSpecializedSm90ELi1EEENSB_IJNSC_ILi128EEESH_NSB_IJNSC_ILi64EEEEEEEEENS_10bfloat16_tESL_NSA_8TiledMMAINSA_8MMA_AtomIJNSA_4SM904GMMA28MMA_64x128x16_F32BF16BF16_SSILNSP_5MajorE0ELSR_1ELNSP_7ScaleInE1ELSS_1EEEEEENSA_6LayoutISE_NSB_IJNSC_ILi0EEESW_SW_EEEEENSB_IJNSA_10UnderscoreESZ_SZ_EEEEENS7_6detail26Sm90ImplicitGemmTileTraitsINSA_20SM90_TMA_LOAD_IM2COLENSA_14ComposedLayoutINSA_7SwizzleILi3ELi4ELi3EEENSA_18smem_ptr_flag_bitsILi16EEENSV_INSB_IJNSB_IJNSC_ILi8EEENSC_ILi16EEEEEENSB_IJSI_SD_EEENSB_IJSD_NSC_ILi7EEEEEEEEENSB_IJNSB_IJSI_NSC_ILi512EEEEEENSB_IJSD_SW_EEENSB_IJSW_NSC_ILi8192EEEEEEEEEEEEEvEENS13_INSA_13SM90_TMA_LOADENS15_IS17_S19_NSV_INSB_IJNSB_IJSI_NSC_ILi2EEEEEENSB_IJS1A_S1A_EEES1F_EEENSB_IJNSB_IJSD_NSC_ILi4096EEEEEES1I_S1L_EEEEEEEvEEEENS_8epilogue10collective6detail29Sm90TmaWarpSpecializedAdapterINS23_15DefaultEpilogueISL_NSB_IJNSB_IJllllEEESD_SW_EEES28_NS22_6thread17LinearCombinationISL_Li1EffLNS29_9ScaleType4KindE0ELNS_15FloatRoundStyleE2ESL_EENS_4gemm15EpilogueDefaultEEEEEvvEEEEvNT_6ParamsE,"",@"SHT_CUDA_INFO"
	.sectionflags	@""
	.align	4


	//----- nvinfo : EIATTR_CUDA_API_VERSION
	.align		4
        /*0000*/ 	.byte	0x04, 0x37
        /*0002*/ 	.short	(.L_18 - .L_17)
.L_17:
        /*0004*/ 	.word	0x00000082


	//----- nvinfo : EIATTR_KPARAM_INFO
	.align		4
.L_18:
        /*0008*/ 	.byte	0x04, 0x17
        /*000a*/ 	.short	(.L_20 - .L_19)
.L_19:
        /*000c*/ 	.word	0x00000000
        /*0010*/ 	.short	0x0000
        /*0012*/ 	.short	0x0070
        /*0014*/ 	.byte	0x00, 0xf0, 0x01, 0x10


	//----- nvinfo : EIATTR_SPARSE_MMA_MASK
	.align		4
.L_20:
        /*0018*/ 	.byte	0x03, 0x50
        /*001a*/ 	.short	0x0000


	//----- nvinfo : EIATTR_MAXREG_COUNT
	.align		4
        /*001c*/ 	.byte	0x03, 0x1b
        /*001e*/ 	.short	0x00ff


	//----- nvinfo : EIATTR_NUM_BARRIERS
	.align		4
        /*0020*/ 	.byte	0x02, 0x4c
        /*0022*/ 	.byte	0x01
	.zero		1


	//----- nvinfo : EIATTR_MERCURY_ISA_VERSION
	.align		4
        /*0024*/ 	.byte	0x03, 0x5f
        /*0026*/ 	.short	0x0101


	//----- nvinfo : EIATTR_COOP_GROUP_MASK_REGIDS
	.align		4
        /*0028*/ 	.byte	0x04, 0x29
        /*002a*/ 	.short	(.L_22 - .L_21)


	//   ....[0]....
.L_21:
        /*002c*/ 	.word	0xffffffff


	//   ....[1]....
        /*0030*/ 	.word	0xffffffff


	//   ....[2]....
        /*0034*/ 	.word	0xffffffff


	//----- nvinfo : EIATTR_COOP_GROUP_INSTR_OFFSETS
	.align		4
.L_22:
        /*0038*/ 	.byte	0x04, 0x28
        /*003a*/ 	.short	(.L_24 - .L_23)


	//   ....[0]....
.L_23:
        /*003c*/ 	.word	0x00000060


	//   ....[1]....
        /*0040*/ 	.word	0x00000070


	//   ....[2]....
        /*0044*/ 	.word	0x00000130


	//----- nvinfo : EIATTR_MBARRIER_INSTR_OFFSETS
	.align		4
.L_24:
        /*0048*/ 	.byte	0x04, 0x39
        /*004a*/ 	.short	(.L_26 - .L_25)


	//   ....[0]....
.L_25:
        /*004c*/ 	.word	0x00000250
        /*0050*/ 	.word	0x000000ff
        /*0054*/ 	.word	0x00038000
        /*0058*/ 	.short	0x0100
        /*005a*/ 	.byte	0x08
	.zero		1


	//   ....[1]....
        /*005c*/ 	.word	0x00000260
        /*0060*/ 	.word	0x000000ff
        /*0064*/ 	.word	0x00038038
        /*0068*/ 	.short	0x0100
        /*006a*/ 	.byte	0x08
	.zero		1


	//   ....[2]....
        /*006c*/ 	.word	0x00000270
        /*0070*/ 	.word	0x000000ff
        /*0074*/ 	.word	0x00038008
        /*0078*/ 	.short	0x0100
        /*007a*/ 	.byte	0x08
	.zero		1


	//   ....[3]....
        /*007c*/ 	.word	0x00000280
        /*0080*/ 	.word	0x000000ff
        /*0084*/ 	.word	0x00038040
        /*0088*/ 	.short	0x0100
        /*008a*/ 	.byte	0x08
	.zero		1


	//   ....[4]....
        /*008c*/ 	.word	0x00000290
        /*0090*/ 	.word	0x000000ff
        /*0094*/ 	.word	0x00038010
        /*0098*/ 	.short	0x0100
        /*009a*/ 	.byte	0x08
	.zero		1


	//   ....[5]....
        /*009c*/ 	.word	0x000002a0
        /*00a0*/ 	.word	0x000000ff
        /*00a4*/ 	.word	0x00038048
        /*00a8*/ 	.short	0x0100
        /*00aa*/ 	.byte	0x08
	.zero		1


	//   ....[6]....
        /*00ac*/ 	.word	0x000002b0
        /*00b0*/ 	.word	0x000000ff
        /*00b4*/ 	.word	0x00038018
        /*00b8*/ 	.short	0x0100
        /*00ba*/ 	.byte	0x08
	.zero		1


	//   ....[7]....
        /*00bc*/ 	.word	0x000002c0
        /*00c0*/ 	.word	0x000000ff
        /*00c4*/ 	.word	0x00038050
        /*00c8*/ 	.short	0x0100
        /*00ca*/ 	.byte	0x08
	.zero		1


	//   ....[8]....
        /*00cc*/ 	.word	0x000002d0
        /*00d0*/ 	.word	0x000000ff
        /*00d4*/ 	.word	0x00038020
        /*00d8*/ 	.short	0x0100
        /*00da*/ 	.byte	0x08
	.zero		1


	//   ....[9]....
        /*00dc*/ 	.word	0x000002e0
        /*00e0*/ 	.word	0x000000ff
        /*00e4*/ 	.word	0x00038058
        /*00e8*/ 	.short	0x0100
        /*00ea*/ 	.byte	0x08
	.zero		1


	//   ....[10]....
        /*00ec*/ 	.word	0x000002f0
        /*00f0*/ 	.word	0x000000ff
        /*00f4*/ 	.word	0x00038028
        /*00f8*/ 	.short	0x0100
        /*00fa*/ 	.byte	0x08
	.zero		1


	//   ....[11]....
        /*00fc*/ 	.word	0x00000300
        /*0100*/ 	.word	0x000000ff
        /*0104*/ 	.word	0x00038060
        /*0108*/ 	.short	0x0100
        /*010a*/ 	.byte	0x08
	.zero		1


	//   ....[12]....
        /*010c*/ 	.word	0x00000310
        /*0110*/ 	.word	0x000000ff
        /*0114*/ 	.word	0x00038030
        /*0118*/ 	.short	0x0100
        /*011a*/ 	.byte	0x08
	.zero		1


	//   ....[13]....
        /*011c*/ 	.word	0x00000320
        /*0120*/ 	.word	0x000000ff
        /*0124*/ 	.word	0x00038068
        /*0128*/ 	.short	0x0100
        /*012a*/ 	.byte	0x08
	.zero		1


	//   ....[14]....
        /*012c*/ 	.word	0x00000be0
        /*0130*/ 	.word	0x00000004
        /*0134*/ 	.word	0x00038000
        /*0138*/ 	.short	0x010a
        /*013a*/ 	.byte	0x3f
	.zero		1


	//   ....[15]....
        /*013c*/ 	.word	0x00001040
        /*0140*/ 	.word	0x00000004
        /*0144*/ 	.word	0x00038000
        /*0148*/ 	.short	0x010a
        /*014a*/ 	.byte	0x3f
	.zero		1


	//   ....[16]....
        /*014c*/ 	.word	0x00001320
        /*0150*/ 	.word	0x000000ff
        /*0154*/ 	.word	0x00000000
        /*0158*/ 	.short	0x0101
        /*015a*/ 	.byte	0x08
	.zero		1


	//   ....[17]....
        /*015c*/ 	.word	0x00001530
        /*0160*/ 	.word	0x00000002
        /*0164*/ 	.word	0x00000000
        /*0168*/ 	.short	0x0101
        /*016a*/ 	.byte	0x3f
	.zero		1


	//   ....[18]....
        /*016c*/ 	.word	0x000092b0
        /*0170*/ 	.word	0x0000000d
        /*0174*/ 	.word	0x00038038
        /*0178*/ 	.short	0x010a
        /*017a*/ 	.byte	0x3f
	.zero		1


	//   ....[19]....
        /*017c*/ 	.word	0x00009b50
        /*0180*/ 	.word	0x00000000
        /*0184*/ 	.word	0x00000000
        /*0188*/ 	.short	0x010a
        /*018a*/ 	.byte	0x3f
	.zero		1


	//   ....[20]....
        /*018c*/ 	.word	0x00009c00
        /*0190*/ 	.word	0x00000000
        /*0194*/ 	.word	0x00000000
        /*0198*/ 	.short	0x010a
        /*019a*/ 	.byte	0x3f
	.zero		1


	//   ....[21]....
        /*019c*/ 	.word	0x00009cb0
        /*01a0*/ 	.word	0x00000000
        /*01a4*/ 	.word	0x00000000
        /*01a8*/ 	.short	0x010a
        /*01aa*/ 	.byte	0x3f
	.zero		1


	//   ....[22]....
        /*01ac*/ 	.word	0x00009d60
        /*01b0*/ 	.word	0x00000000
        /*01b4*/ 	.word	0x00000000
        /*01b8*/ 	.short	0x010a
        /*01ba*/ 	.byte	0x3f
	.zero		1


	//   ....[23]....
        /*01bc*/ 	.word	0x00009e10
        /*01c0*/ 	.word	0x00000000
        /*01c4*/ 	.word	0x00000000
        /*01c8*/ 	.short	0x010a
        /*01ca*/ 	.byte	0x3f
	.zero		1


	//   ....[24]....
        /*01cc*/ 	.word	0x00009ec0
        /*01d0*/ 	.word	0x00000000
        /*01d4*/ 	.word	0x00000000
        /*01d8*/ 	.short	0x010a
        /*01da*/ 	.byte	0x3f
	.zero		1


	//   ....[25]....
        /*01dc*/ 	.word	0x00009f70
        /*01e0*/ 	.word	0x00000002
        /*01e4*/ 	.word	0x00000000
        /*01e8*/ 	.short	0x010a
        /*01ea*/ 	.byte	0x3f
	.zero		1


	//----- nvinfo : EIATTR_NUM_MBARRIERS
	.align		4
.L_26:
        /*01ec*/ 	.byte	0x03, 0x38
        /*01ee*/ 	.short	0x000e


	//----- nvinfo : EIATTR_EXIT_INSTR_OFFSETS
	.align		4
        /*01f0*/ 	.byte	0x04, 0x1c
        /*01f2*/ 	.short	(.L_28 - .L_27)


	//   ....[0]....
.L_27:
        /*01f4*/ 	.word	0x00000710


	//   ....[1]....
        /*01f8*/ 	.word	0x00001680


	//   ....[2]....
        /*01fc*/ 	.word	0x00006b80


	//   ....[3]....
        /*0200*/ 	.word	0x00006bb0


	//   ....[4]....
        /*0204*/ 	.word	0x00009050


	//   ....[5]....
        /*0208*/ 	.word	0x00009080


	//   ....[6]....
        /*020c*/ 	.word	0x000090a0


	//   ....[7]....
        /*0210*/ 	.word	0x00009a50


	//   ....[8]....
        /*0214*/ 	.word	0x00009fa0


	//----- nvinfo : EIATTR_MAX_THREADS
	.align		4
.L_28:
        /*0218*/ 	.byte	0x04, 0x05
        /*021a*/ 	.short	(.L_30 - .L_29)
.L_29:
        /*021c*/ 	.word	0x00000100
        /*0220*/ 	.word	0x00000001
        /*0224*/ 	.word	0x00000001


	//----- nvinfo : EIATTR_CRS_STACK_SIZE
	.align		4
.L_30:
        /*0228*/ 	.byte	0x04, 0x1e
        /*022a*/ 	.short	(.L_32 - .L_31)
.L_31:
        /*022c*/ 	.word	0x00000000


	//----- nvinfo : EIATTR_CBANK_PARAM_SIZE
	.align		4
.L_32:
        /*0230*/ 	.byte	0x03, 0x19
        /*0232*/ 	.short	0x0470


	//----- nvinfo : EIATTR_PARAM_CBANK
	.align		4
        /*0234*/ 	.byte	0x04, 0x0a
        /*0236*/ 	.short	(.L_34 - .L_33)
	.align		4
.L_33:
        /*0238*/ 	.word	index@(.nv.constant0._ZN7cutlass13device_kernelINS_4conv6kernel13ConvUniversalINS1_16ConvProblemShapeILNS1_8OperatorE1ELi3EEENS1_10collective14CollectiveConvINS1_46MainloopSm90TmaGmmaWarpSpecializedImplicitGemmILS5_1ELi7ELi3EN4cute5tupleIJNSA_1CILi1EEESD_SD_EEENS1_36KernelImplicitTmaWarpSpecializedSm90ELi1EEENSB_IJNSC_ILi128EEESH_NSB_IJNSC_ILi64EEEEEEEEENS_10bfloat16_tESL_NSA_8TiledMMAINSA_8MMA_AtomIJNSA_4SM904GMMA28MMA_64x128x16_F32BF16BF16_SSILNSP_5MajorE0ELSR_1ELNSP_7ScaleInE1ELSS_1EEEEEENSA_6LayoutISE_NSB_IJNSC_ILi0EEESW_SW_EEEEENSB_IJNSA_10UnderscoreESZ_SZ_EEEEENS7_6detail26Sm90ImplicitGemmTileTraitsINSA_20SM90_TMA_LOAD_IM2COLENSA_14ComposedLayoutINSA_7SwizzleILi3ELi4ELi3EEENSA_18smem_ptr_flag_bitsILi16EEENSV_INSB_IJNSB_IJNSC_ILi8EEENSC_ILi16EEEEEENSB_IJSI_SD_EEENSB_IJSD_NSC_ILi7EEEEEEEEENSB_IJNSB_IJSI_NSC_ILi512EEEEEENSB_IJSD_SW_EEENSB_IJSW_NSC_ILi8192EEEEEEEEEEEEEvEENS13_INSA_13SM90_TMA_LOADENS15_IS17_S19_NSV_INSB_IJNSB_IJSI_NSC_ILi2EEEEEENSB_IJS1A_S1A_EEES1F_EEENSB_IJNSB_IJSD_NSC_ILi4096EEEEEES1I_S1L_EEEEEEEvEEEENS_8epilogue10collective6detail29Sm90TmaWarpSpecializedAdapterINS23_15DefaultEpilogueISL_NSB_IJNSB_IJllllEEESD_SW_EEES28_NS22_6thread17LinearCombinationISL_Li1EffLNS29_9ScaleType4KindE0ELNS_15FloatRoundStyleE2ESL_EENS_4gemm15EpilogueDefaultEEEEEvvEEEEvNT_6ParamsE)
        /*023c*/ 	.short	0x0210
        /*023e*/ 	.short	0x0470


	//----- nvinfo : EIATTR_SW_WAR
	.align		4
.L_34:
        /*0240*/ 	.byte	0x04, 0x36
        /*0242*/ 	.short	(.L_36 - .L_35)
.L_35:
        /*0244*/ 	.word	0x00000008
.L_36:


//--------------------- .nv.callgraph             --------------------------
	.section	.nv.callgraph,"",@"SHT_CUDA_CALLGRAPH"
	.align	4
	.sectionentsize	8
	.align		4
        /*0000*/ 	.word	0x00000000
	.align		4
        /*0004*/ 	.word	0xffffffff
	.align		4
        /*0008*/ 	.word	0x00000000
	.align		4
        /*000c*/ 	.word	0xfffffffe
	.align		4
        /*0010*/ 	.word	0x00000000
	.align		4
        /*0014*/ 	.word	0xfffffffd
	.align		4
        /*0018*/ 	.word	0x00000000
	.align		4
        /*001c*/ 	.word	0xfffffffc


//--------------------- .nv.constant4             --------------------------
	.section	.nv.constant4,"a",@progbits
	.align	8
	.align		8
.nv.constant4:
        /*0000*/ 	.dword	_ZN39_INTERNAL_789c13b4_4_k_cu_1b53054d_36414cuda3std3__45__cpo5beginE
	.align		8
        /*0008*/ 	.dword	_ZN39_INTERNAL_789c13b4_4_k_cu_1b53054d_36414cuda3std3__45__cpo3endE
	.align		8
        /*0010*/ 	.dword	_ZN39_INTERNAL_789c13b4_4_k_cu_1b53054d_36414cuda3std3__45__cpo6cbeginE
	.align		8
        /*0018*/ 	.dword	_ZN39_INTERNAL_789c13b4_4_k_cu_1b53054d_36414cuda3std3__45__cpo4cendE
	.align		8
        /*0020*/ 	.dword	_ZN39_INTERNAL_789c13b4_4_k_cu_1b53054d_36414cuda3std3__441_GLOBAL__N__789c13b4_4_k_cu_1b53054d_36416ignoreE
	.align		8
        /*0028*/ 	.dword	_ZN39_INTERNAL_789c13b4_4_k_cu_1b53054d_36414cuda3std3__419piecewise_constructE
	.align		8
        /*0030*/ 	.dword	_ZN39_INTERNAL_789c13b4_4_k_cu_1b53054d_36414cuda3std3__48in_placeE
	.align		8
        /*0038*/ 	.dword	_ZN39_INTERNAL_789c13b4_4_k_cu_1b53054d_36414cuda3std6ranges3__45__cpo4swapE
	.align		8
        /*0040*/ 	.dword	_ZN39_INTERNAL_789c13b4_4_k_cu_1b53054d_36414cuda3std6ranges3__45__cpo9iter_moveE
	.align		8
        /*0048*/ 	.dword	_ZN39_INTERNAL_789c13b4_4_k_cu_1b53054d_36414cute7productE
	.align		8
        /*0050*/ 	.dword	_ZN39_INTERNAL_789c13b4_4_k_cu_1b53054d_36414cute1_E


//--------------------- .text._ZN7cutlass13device_kernelINS_4conv6kernel13ConvUniversalINS1_16ConvProblemShapeILNS1_8OperatorE1ELi3EEENS1_10collective14CollectiveConvINS1_46MainloopSm90TmaGmmaWarpSpecializedImplicitGemmILS5_1ELi7ELi3EN4cute5tupleIJNSA_1CILi1EEESD_SD_EEENS1_36KernelImplicitTmaWarpSpecializedSm90ELi1EEENSB_IJNSC_ILi128EEESH_NSB_IJNSC_ILi64EEEEEEEEENS_10bfloat16_tESL_NSA_8TiledMMAINSA_8MMA_AtomIJNSA_4SM904GMMA28MMA_64x128x16_F32BF16BF16_SSILNSP_5MajorE0ELSR_1ELNSP_7ScaleInE1ELSS_1EEEEEENSA_6LayoutISE_NSB_IJNSC_ILi0EEESW_SW_EEEEENSB_IJNSA_10UnderscoreESZ_SZ_EEEEENS7_6detail26Sm90ImplicitGemmTileTraitsINSA_20SM90_TMA_LOAD_IM2COLENSA_14ComposedLayoutINSA_7SwizzleILi3ELi4ELi3EEENSA_18smem_ptr_flag_bitsILi16EEENSV_INSB_IJNSB_IJNSC_ILi8EEENSC_ILi16EEEEEENSB_IJSI_SD_EEENSB_IJSD_NSC_ILi7EEEEEEEEENSB_IJNSB_IJSI_NSC_ILi512EEEEEENSB_IJSD_SW_EEENSB_IJSW_NSC_ILi8192EEEEEEEEEEEEEvEENS13_INSA_13SM90_TMA_LOADENS15_IS17_S19_NSV_INSB_IJNSB_IJSI_NSC_ILi2EEEEEENSB_IJS1A_S1A_EEES1F_EEENSB_IJNSB_IJSD_NSC_ILi4096EEEEEES1I_S1L_EEEEEEEvEEEENS_8epilogue10collective6detail29Sm90TmaWarpSpecializedAdapterINS23_15DefaultEpilogueISL_NSB_IJNSB_IJllllEEESD_SW_EEES28_NS22_6thread17LinearCombinationISL_Li1EffLNS29_9ScaleType4KindE0ELNS_15FloatRoundStyleE2ESL_EENS_4gemm15EpilogueDefaultEEEEEvvEEEEvNT_6ParamsE --------------------------
	.section	.text._ZN7cutlass13device_kernelINS_4conv6kernel13ConvUniversalINS1_16ConvProblemShapeILNS1_8OperatorE1ELi3EEENS1_10collective14CollectiveConvINS1_46MainloopSm90TmaGmmaWarpSpecializedImplicitGemmILS5_1ELi7ELi3EN4cute5tupleIJNSA_1CILi1EEESD_SD_EEENS1_36KernelImplicitTmaWarpSpecializedSm90ELi1EEENSB_IJNSC_ILi128EEESH_NSB_IJNSC_ILi64EEEEEEEEENS_10bfloat16_tESL_NSA_8TiledMMAINSA_8MMA_AtomIJNSA_4SM904GMMA28MMA_64x128x16_F32BF16BF16_SSILNSP_5MajorE0ELSR_1ELNSP_7ScaleInE1ELSS_1EEEEEENSA_6LayoutISE_NSB_IJNSC_ILi0EEESW_SW_EEEEENSB_IJNSA_10UnderscoreESZ_SZ_EEEEENS7_6detail26Sm90ImplicitGemmTileTraitsINSA_20SM90_TMA_LOAD_IM2COLENSA_14ComposedLayoutINSA_7SwizzleILi3ELi4ELi3EEENSA_18smem_ptr_flag_bitsILi16EEENSV_INSB_IJNSB_IJNSC_ILi8EEENSC_ILi16EEEEEENSB_IJSI_SD_EEENSB_IJSD_NSC_ILi7EEEEEEEEENSB_IJNSB_IJSI_NSC_ILi512EEEEEENSB_IJSD_SW_EEENSB_IJSW_NSC_ILi8192EEEEEEEEEEEEEvEENS13_INSA_13SM90_TMA_LOADENS15_IS17_S19_NSV_INSB_IJNSB_IJSI_NSC_ILi2EEEEEENSB_IJS1A_S1A_EEES1F_EEENSB_IJNSB_IJSD_NSC_ILi4096EEEEEES1I_S1L_EEEEEEEvEEEENS_8epilogue10collective6detail29Sm90TmaWarpSpecializedAdapterINS23_15DefaultEpilogueISL_NSB_IJNSB_IJllllEEESD_SW_EEES28_NS22_6thread17LinearCombinationISL_Li1EffLNS29_9ScaleType4KindE0ELNS_15FloatRoundStyleE2ESL_EENS_4gemm15EpilogueDefaultEEEEEvvEEEEvNT_6ParamsE,"ax",@progbits
	.align	128
.text._ZN7cutlass13device_kernelINS_4conv6kernel13ConvUniversalINS1_16ConvProblemShapeILNS1_8OperatorE1ELi3EEENS1_10collective14CollectiveConvINS1_46MainloopSm90TmaGmmaWarpSpecializedImplicitGemmILS5_1ELi7ELi3EN4cute5tupleIJNSA_1CILi1EEESD_SD_EEENS1_36KernelImplicitTmaWarpSpecializedSm90ELi1EEENSB_IJNSC_ILi128EEESH_NSB_IJNSC_ILi64EEEEEEEEENS_10bfloat16_tESL_NSA_8TiledMMAINSA_8MMA_AtomIJNSA_4SM904GMMA28MMA_64x128x16_F32BF16BF16_SSILNSP_5MajorE0ELSR_1ELNSP_7ScaleInE1ELSS_1EEEEEENSA_6LayoutISE_NSB_IJNSC_ILi0EEESW_SW_EEEEENSB_IJNSA_10UnderscoreESZ_SZ_EEEEENS7_6detail26Sm90ImplicitGemmTileTraitsINSA_20SM90_TMA_LOAD_IM2COLENSA_14ComposedLayoutINSA_7SwizzleILi3ELi4ELi3EEENSA_18smem_ptr_flag_bitsILi16EEENSV_INSB_IJNSB_IJNSC_ILi8EEENSC_ILi16EEEEEENSB_IJSI_SD_EEENSB_IJSD_NSC_ILi7EEEEEEEEENSB_IJNSB_IJSI_NSC_ILi512EEEEEENSB_IJSD_SW_EEENSB_IJSW_NSC_ILi8192EEEEEEEEEEEEEvEENS13_INSA_13SM90_TMA_LOADENS15_IS17_S19_NSV_INSB_IJNSB_IJSI_NSC_ILi2EEEEEENSB_IJS1A_S1A_EEES1F_EEENSB_IJNSB_IJSD_NSC_ILi4096EEEEEES1I_S1L_EEEEEEEvEEEENS_8epilogue10collective6detail29Sm90TmaWarpSpecializedAdapterINS23_15DefaultEpilogueISL_NSB_IJNSB_IJllllEEESD_SW_EEES28_NS22_6thread17LinearCombinationISL_Li1EffLNS29_9ScaleType4KindE0ELNS_15FloatRoundStyleE2ESL_EENS_4gemm15EpilogueDefaultEEEEEvvEEEEvNT_6ParamsE:
        .type           _ZN7cutlass13device_kernelINS_4conv6kernel13ConvUniversalINS1_16ConvProblemShapeILNS1_8OperatorE1ELi3EEENS1_10collective14CollectiveConvINS1_46MainloopSm90TmaGmmaWarpSpecializedImplicitGemmILS5_1ELi7ELi3EN4cute5tupleIJNSA_1CILi1EEESD_SD_EEENS1_36KernelImplicitTmaWarpSpecializedSm90ELi1EEENSB_IJNSC_ILi128EEESH_NSB_IJNSC_ILi64EEEEEEEEENS_10bfloat16_tESL_NSA_8TiledMMAINSA_8MMA_AtomIJNSA_4SM904GMMA28MMA_64x128x16_F32BF16BF16_SSILNSP_5MajorE0ELSR_1ELNSP_7ScaleInE1ELSS_1EEEEEENSA_6LayoutISE_NSB_IJNSC_ILi0EEESW_SW_EEEEENSB_IJNSA_10UnderscoreESZ_SZ_EEEEENS7_6detail26Sm90ImplicitGemmTileTraitsINSA_20SM90_TMA_LOAD_IM2COLENSA_14ComposedLayoutINSA_7SwizzleILi3ELi4ELi3EEENSA_18smem_ptr_flag_bitsILi16EEENSV_INSB_IJNSB_IJNSC_ILi8EEENSC_ILi16EEEEEENSB_IJSI_SD_EEENSB_IJSD_NSC_ILi7EEEEEEEEENSB_IJNSB_IJSI_NSC_ILi512EEEEEENSB_IJSD_SW_EEENSB_IJSW_NSC_ILi8192EEEEEEEEEEEEEvEENS13_INSA_13SM90_TMA_LOADENS15_IS17_S19_NSV_INSB_IJNSB_IJSI_NSC_ILi2EEEEEENSB_IJS1A_S1A_EEES1F_EEENSB_IJNSB_IJSD_NSC_ILi4096EEEEEES1I_S1L_EEEEEEEvEEEENS_8epilogue10collective6detail29Sm90TmaWarpSpecializedAdapterINS23_15DefaultEpilogueISL_NSB_IJNSB_IJllllEEESD_SW_EEES28_NS22_6thread17LinearCombinationISL_Li1EffLNS29_9ScaleType4KindE0ELNS_15FloatRoundStyleE2ESL_EENS_4gemm15EpilogueDefaultEEEEEvvEEEEvNT_6ParamsE,@function
        .size           _ZN7cutlass13device_kernelINS_4conv6kernel13ConvUniversalINS1_16ConvProblemShapeILNS1_8OperatorE1ELi3EEENS1_10collective14CollectiveConvINS1_46MainloopSm90TmaGmmaWarpSpecializedImplicitGemmILS5_1ELi7ELi3EN4cute5tupleIJNSA_1CILi1EEESD_SD_EEENS1_36KernelImplicitTmaWarpSpecializedSm90ELi1EEENSB_IJNSC_ILi128EEESH_NSB_IJNSC_ILi64EEEEEEEEENS_10bfloat16_tESL_NSA_8TiledMMAINSA_8MMA_AtomIJNSA_4SM904GMMA28MMA_64x128x16_F32BF16BF16_SSILNSP_5MajorE0ELSR_1ELNSP_7ScaleInE1ELSS_1EEEEEENSA_6LayoutISE_NSB_IJNSC_ILi0EEESW_SW_EEEEENSB_IJNSA_10UnderscoreESZ_SZ_EEEEENS7_6detail26Sm90ImplicitGemmTileTraitsINSA_20SM90_TMA_LOAD_IM2COLENSA_14ComposedLayoutINSA_7SwizzleILi3ELi4ELi3EEENSA_18smem_ptr_flag_bitsILi16EEENSV_INSB_IJNSB_IJNSC_ILi8EEENSC_ILi16EEEEEENSB_IJSI_SD_EEENSB_IJSD_NSC_ILi7EEEEEEEEENSB_IJNSB_IJSI_NSC_ILi512EEEEEENSB_IJSD_SW_EEENSB_IJSW_NSC_ILi8192EEEEEEEEEEEEEvEENS13_INSA_13SM90_TMA_LOADENS15_IS17_S19_NSV_INSB_IJNSB_IJSI_NSC_ILi2EEEEEENSB_IJS1A_S1A_EEES1F_EEENSB_IJNSB_IJSD_NSC_ILi4096EEEEEES1I_S1L_EEEEEEEvEEEENS_8epilogue10collective6detail29Sm90TmaWarpSpecializedAdapterINS23_15DefaultEpilogueISL_NSB_IJNSB_IJllllEEESD_SW_EEES28_NS22_6thread17LinearCombinationISL_Li1EffLNS29_9ScaleType4KindE0ELNS_15FloatRoundStyleE2ESL_EENS_4gemm15EpilogueDefaultEEEEEvvEEEEvNT_6ParamsE,(.L_x_288 - _ZN7cutlass13device_kernelINS_4conv6kernel13ConvUniversalINS1_16ConvProblemShapeILNS1_8OperatorE1ELi3EEENS1_10collective14CollectiveConvINS1_46MainloopSm90TmaGmmaWarpSpecializedImplicitGemmILS5_1ELi7ELi3EN4cute5tupleIJNSA_1CILi1EEESD_SD_EEENS1_36KernelImplicitTmaWarpSpecializedSm90ELi1EEENSB_IJNSC_ILi128EEESH_NSB_IJNSC_ILi64EEEEEEEEENS_10bfloat16_tESL_NSA_8TiledMMAINSA_8MMA_AtomIJNSA_4SM904GMMA28MMA_64x128x16_F32BF16BF16_SSILNSP_5MajorE0ELSR_1ELNSP_7ScaleInE1ELSS_1EEEEEENSA_6LayoutISE_NSB_IJNSC_ILi0EEESW_SW_EEEEENSB_IJNSA_10UnderscoreESZ_SZ_EEEEENS7_6detail26Sm90ImplicitGemmTileTraitsINSA_20SM90_TMA_LOAD_IM2COLENSA_14ComposedLayoutINSA_7SwizzleILi3ELi4ELi3EEENSA_18smem_ptr_flag_bitsILi16EEENSV_INSB_IJNSB_IJNSC_ILi8EEENSC_ILi16EEEEEENSB_IJSI_SD_EEENSB_IJSD_NSC_ILi7EEEEEEEEENSB_IJNSB_IJSI_NSC_ILi512EEEEEENSB_IJSD_SW_EEENSB_IJSW_NSC_ILi8192EEEEEEEEEEEEEvEENS13_INSA_13SM90_TMA_LOADENS15_IS17_S19_NSV_INSB_IJNSB_IJSI_NSC_ILi2EEEEEENSB_IJS1A_S1A_EEES1F_EEENSB_IJNSB_IJSD_NSC_ILi4096EEEEEES1I_S1L_EEEEEEEvEEEENS_8epilogue10collective6detail29Sm90TmaWarpSpecializedAdapterINS23_15DefaultEpilogueISL_NSB_IJNSB_IJllllEEESD_SW_EEES28_NS22_6thread17LinearCombinationISL_Li1EffLNS29_9ScaleType4KindE0ELNS_15FloatRoundStyleE2ESL_EENS_4gemm15EpilogueDefaultEEEEEvvEEEEvNT_6ParamsE)
        .other          _ZN7cutlass13device_kernelINS_4conv6kernel13ConvUniversalINS1_16ConvProblemShapeILNS1_8OperatorE1ELi3EEENS1_10collective14CollectiveConvINS1_46MainloopSm90TmaGmmaWarpSpecializedImplicitGemmILS5_1ELi7ELi3EN4cute5tupleIJNSA_1CILi1EEESD_SD_EEENS1_36KernelImplicitTmaWarpSpecializedSm90ELi1EEENSB_IJNSC_ILi128EEESH_NSB_IJNSC_ILi64EEEEEEEEENS_10bfloat16_tESL_NSA_8TiledMMAINSA_8MMA_AtomIJNSA_4SM904GMMA28MMA_64x128x16_F32BF16BF16_SSILNSP_5MajorE0ELSR_1ELNSP_7ScaleInE1ELSS_1EEEEEENSA_6LayoutISE_NSB_IJNSC_ILi0EEESW_SW_EEEEENSB_IJNSA_10UnderscoreESZ_SZ_EEEEENS7_6detail26Sm90ImplicitGemmTileTraitsINSA_20SM90_TMA_LOAD_IM2COLENSA_14ComposedLayoutINSA_7SwizzleILi3ELi4ELi3EEENSA_18smem_ptr_flag_bitsILi16EEENSV_INSB_IJNSB_IJNSC_ILi8EEENSC_ILi16EEEEEENSB_IJSI_SD_EEENSB_IJSD_NSC_ILi7EEEEEEEEENSB_IJNSB_IJSI_NSC_ILi512EEEEEENSB_IJSD_SW_EEENSB_IJSW_NSC_ILi8192EEEEEEEEEEEEEvEENS13_INSA_13SM90_TMA_LOADENS15_IS17_S19_NSV_INSB_IJNSB_IJSI_NSC_ILi2EEEEEENSB_IJS1A_S1A_EEES1F_EEENSB_IJNSB_IJSD_NSC_ILi4096EEEEEES1I_S1L_EEEEEEEvEEEENS_8epilogue10collective6detail29Sm90TmaWarpSpecializedAdapterINS23_15DefaultEpilogueISL_NSB_IJNSB_IJllllEEESD_SW_EEES28_NS22_6thread17LinearCombinationISL_Li1EffLNS29_9ScaleType4KindE0ELNS_15FloatRoundStyleE2ESL_EENS_4gemm15EpilogueDefaultEEEEEvvEEEEvNT_6ParamsE,@"STO_CUDA_ENTRY STV_DEFAULT"
_ZN7cutlass13device_kernelINS_4conv6kernel13ConvUniversalINS1_16ConvProblemShapeILNS1_8OperatorE1ELi3EEENS1_10collective14CollectiveConvINS1_46MainloopSm90TmaGmmaWarpSpecializedImplicitGemmILS5_1ELi7ELi3EN4cute5tupleIJNSA_1CILi1EEESD_SD_EEENS1_36KernelImplicitTmaWarpSpecializedSm90ELi1EEENSB_IJNSC_ILi128EEESH_NSB_IJNSC_ILi64EEEEEEEEENS_10bfloat16_tESL_NSA_8TiledMMAINSA_8MMA_AtomIJNSA_4SM904GMMA28MMA_64x128x16_F32BF16BF16_SSILNSP_5MajorE0ELSR_1ELNSP_7ScaleInE1ELSS_1EEEEEENSA_6LayoutISE_NSB_IJNSC_ILi0EEESW_SW_EEEEENSB_IJNSA_10UnderscoreESZ_SZ_EEEEENS7_6detail26Sm90ImplicitGemmTileTraitsINSA_20SM90_TMA_LOAD_IM2COLENSA_14ComposedLayoutINSA_7SwizzleILi3ELi4ELi3EEENSA_18smem_ptr_flag_bitsILi16EEENSV_INSB_IJNSB_IJNSC_ILi8EEENSC_ILi16EEEEEENSB_IJSI_SD_EEENSB_IJSD_NSC_ILi7EEEEEEEEENSB_IJNSB_IJSI_NSC_ILi512EEEEEENSB_IJSD_SW_EEENSB_IJSW_NSC_ILi8192EEEEEEEEEEEEEvEENS13_INSA_13SM90_TMA_LOADENS15_IS17_S19_NSV_INSB_IJNSB_IJSI_NSC_ILi2EEEEEENSB_IJS1A_S1A_EEES1F_EEENSB_IJNSB_IJSD_NSC_ILi4096EEEEEES1I_S1L_EEEEEEEvEEEENS_8epilogue10collective6detail29Sm90TmaWarpSpecializedAdapterINS23_15DefaultEpilogueISL_NSB_IJNSB_IJllllEEESD_SW_EEES28_NS22_6thread17LinearCombinationISL_Li1EffLNS29_9ScaleType4KindE0ELNS_15FloatRoundStyleE2ESL_EENS_4gemm15EpilogueDefaultEEEEEvvEEEEvNT_6ParamsE:
[----:B------:R-:W-:Y:S01]  /*0000*/  LDC R1, c[0x0][0x28] ;  /* 0x00000a00ff017b82 */ /* 0x000fe20000000800 */
[----:B------:R-:W0:Y:S01]  /*0010*/  S2R R6, SR_TID.X ;  /* 0x0000000000067919 */ /* 0x000e220000002100 */
[----:B------:R-:W-:Y:S01]  /*0020*/  ELECT P0, URZ, PT ;  /* 0x00000000003f782f */ /* 0x000fe20003800000 */
[----:B------:R-:W-:Y:S01]  /*0030*/  BSSY B0, `(.L_x_0) ;  /* 0x000000f000007945 */ /* 0x000fe20003800000 */
[--C-:B0-----:R-:W-:Y:S02]  /*0040*/  SHF.R.U32.HI R0, RZ, 0x5, R6.reuse ;  /* 0x00000005ff007819 */ /* 0x101fe40000011606 */
[----:B------:R-:W-:-:S03]  /*0050*/  SHF.R.U32.HI R3, RZ, 0x7, R6 ;  /* 0x00000007ff037819 */ /* 0x000fc60000011606 */
[----:B------:R-:W0:Y:S04]  /*0060*/  SHFL.IDX PT, R2, R0, RZ, 0x1f ;  /* 0x00001fff00027589 */ /* 0x000e2800000e0000 */
[----:B------:R1:W2:Y:S01]  /*0070*/  SHFL.IDX PT, R5, R3, RZ, 0x1f ;  /* 0x00001fff03057589 */ /* 0x0002a200000e0000 */
[----:B0-----:R-:W-:-:S13]  /*0080*/  ISETP.NE.OR P0, PT, R2, RZ, !P0 ;  /* 0x000000ff0200720c */ /* 0x001fda0004705670 */
[----:B-12---:R-:W-:Y:S05]  /*0090*/  @P0 BRA `(.L_x_1) ;  /* 0x0000000000200947 */ /* 0x006fea0003800000 */
[----:B------:R-:W-:Y:S02]  /*00a0*/  ULDC.64 UR4, c[0x0][0x198] ;  /* 0x0000660000047ab9 */ /* 0x000fe40000000a00 */
[----:B------:R-:W-:Y:S02]  /*00b0*/  UIADD3 UR6, UP0, UR4, 0xf0, URZ ;  /* 0x000000f004067890 */ /* 0x000fe4000ff1e03f */
[----:B------:R-:W-:Y:S02]  /*00c0*/  UIADD3 UR4, UP1, UR4, 0x270, URZ ;  /* 0x0000027004047890 */ /* 0x000fe4000ff3e03f */
[----:B------:R-:W-:Y:S02]  /*00d0*/  UIADD3.X UR7, URZ, UR5, URZ, UP0, !UPT ;  /* 0x000000053f077290 */ /* 0x000fe400087fe43f */
[----:B------:R-:W-:-:S07]  /*00e0*/  UIADD3.X UR5, URZ, UR5, URZ, UP1, !UPT ;  /* 0x000000053f057290 */ /* 0x000fce0008ffe43f */
[----:B------:R0:W-:Y:S02]  /*00f0*/  UTMACCTL.PF [UR6] ;  /* 0x00000000060079b9 */ /* 0x0001e40008040000 */
[----:B------:R0:W-:Y:S02]  /*0100*/  UTMACCTL.PF [UR4] ;  /* 0x00000000040079b9 */ /* 0x0001e40008040000 */
[----:B0-----:R-:W-:Y:S01]  /*0110*/  NOP ;  /* 0x0000000000007918 */ /* 0x001fe20000000000 */
.L_x_1:
[----:B------:R-:W-:Y:S05]  /*0120*/  BSYNC B0 ;  /* 0x0000000000007941 */ /* 0x000fea0003800000 */
.L_x_0:
[----:B------:R-:W0:Y:S01]  /*0130*/  SHFL.IDX PT, R0, R0, RZ, 0x1f ;  /* 0x00001fff00007589 */ /* 0x000e2200000e0000 */
[----:B------:R-:W-:-:S04]  /*0140*/  SHF.R.S32.HI R3, RZ, 0x1f, R2 ;  /* 0x0000001fff037819 */ /* 0x000fc80000011402 */
[----:B------:R-:W-:Y:S02]  /*0150*/  LEA.HI R3, R3, R2, RZ, 0x2 ;  /* 0x0000000203037211 */ /* 0x000fe400078f10ff */
[----:B0-----:R-:W-:-:S13]  /*0160*/  ISETP.NE.AND P0, PT, R0, RZ, PT ;  /* 0x000000ff0000720c */ /* 0x001fda0003f05270 */
[----:B------:R-:W-:Y:S05]  /*0170*/  @P0 BRA `(.L_x_2) ;  /* 0x0000000000700947 */ /* 0x000fea0003800000 */
[----:B------:R-:W0:Y:S01]  /*0180*/  S2UR UR8, SR_CgaCtaId ;  /* 0x00000000000879c3 */ /* 0x000e220000008800 */
[----:B------:R-:W-:Y:S01]  /*0190*/  UMOV UR4, 0x400 ;  /* 0x0000040000047882 */ /* 0x000fe20000000000 */
[----:B------:R-:W-:Y:S01]  /*01a0*/  UMOV UR5, 0x1 ;  /* 0x0000000100057882 */ /* 0x000fe20000000000 */
[----:B------:R-:W-:Y:S01]  /*01b0*/  UMOV UR6, 0x80 ;  /* 0x0000008000067882 */ /* 0x000fe20000000000 */
[----:B------:R-:W-:Y:S01]  /*01c0*/  ELECT P0, URZ, PT ;  /* 0x00000000003f782f */ /* 0x000fe20003800000 */
[----:B------:R-:W-:-:S04]  /*01d0*/  UIADD3 UR6, -UR6, 0x100000, URZ ;  /* 0x0010000006067890 */ /* 0x000fc8000fffe13f */
[----:B------:R-:W-:Y:S02]  /*01e0*/  USHF.L.U32 UR7, UR6, 0xb, URZ ;  /* 0x0000000b06077899 */ /* 0x000fe4000800063f */
[----:B------:R-:W-:Y:S02]  /*01f0*/  USHF.L.U32 UR6, UR6, 0x1, URZ ;  /* 0x0000000106067899 */ /* 0x000fe4000800063f */
[----:B0-----:R-:W-:Y:S02]  /*0200*/  ULEA UR8, UR8, UR4, 0x18 ;  /* 0x0000000408087291 */ /* 0x001fe4000f8ec03f */
[----:B------:R-:W-:-:S04]  /*0210*/  UIADD3 UR4, -UR5, 0x100000, URZ ;  /* 0x0010000005047890 */ /* 0x000fc8000fffe13f */
[----:B------:R-:W-:Y:S02]  /*0220*/  USHF.L.U32 UR5, UR4, 0xb, URZ ;  /* 0x0000000b04057899 */ /* 0x000fe4000800063f */
[----:B------:R-:W-:Y:S01]  /*0230*/  USHF.L.U32 UR4, UR4, 0x1, URZ ;  /* 0x0000000104047899 */ /* 0x000fe2000800063f */
[----:B------:R-:W0:Y:S11]  /*0240*/  FENCE.VIEW.ASYNC.S ;  /* 0x00000000000073c6 */ /* 0x000e360000000000 */
[----:B0-----:R0:W1:Y:S01]  /*0250*/  SYNCS.EXCH.64 URZ, [UR8+0x38000], UR4 ;  /* 0x03800004083f75b2 */ /* 0x0010620008000100 */
[----:B------:R0:W2:Y:S01]  /*0260*/  SYNCS.EXCH.64 URZ, [UR8+0x38038], UR6 ;  /* 0x03803806083f75b2 */ /* 0x0000a20008000100 */
[----:B------:R0:W3:Y:S01]  /*0270*/  SYNCS.EXCH.64 URZ, [UR8+0x38008], UR4 ;  /* 0x03800804083f75b2 */ /* 0x0000e20008000100 */
[----:B------:R0:W4:Y:S01]  /*0280*/  SYNCS.EXCH.64 URZ, [UR8+0x38040], UR6 ;  /* 0x03804006083f75b2 */ /* 0x0001220008000100 */
[----:B------:R0:W0:Y:S01]  /*0290*/  SYNCS.EXCH.64 URZ, [UR8+0x38010], UR4 ;  /* 0x03801004083f75b2 */ /* 0x0000220008000100 */
        /* <DEDUP_REMOVED lines=9> */
[----:B------:R-:W-:Y:S01]  /*0330*/  NOP ;  /* 0x0000000000007918 */ /* 0x000fe20000000000 */
.L_x_2:
[----:B0-----:R-:W-:Y:S01]  /*0340*/  ULDC.64 UR4, c[0x0][0x618] ;  /* 0x0001860000047ab9 */ /* 0x001fe20000000a00 */
[----:B------:R-:W-:Y:S01]  /*0350*/  LOP3.LUT R3, R3, 0xfffffffc, RZ, 0xc0, !PT ;  /* 0xfffffffc03037812 */ /* 0x000fe200078ec0ff */
[----:B------:R-:W-:Y:S01]  /*0360*/  NOP ;  /* 0x0000000000007918 */ /* 0x000fe20000000000 */
[----:B------:R-:W-:Y:S01]  /*0370*/  ISETP.NE.U32.AND P0, PT, RZ, UR4, PT ;  /* 0x00000004ff007c0c */ /* 0x000fe2000bf05070 */
[----:B------:R-:W-:Y:S01]  /*0380*/  NOP ;  /* 0x0000000000007918 */ /* 0x000fe20000000000 */
[----:B-1234-:R-:W-:Y:S01]  /*0390*/  BAR.SYNC.DEFER_BLOCKING 0x0 ;  /* 0x0000000000007b1d */ /* 0x01efe20000010000 */
[----:B------:R-:W-:Y:S01]  /*03a0*/  IMAD.IADD R4, R2, 0x1, -R3 ;  /* 0x0000000102047824 */ /* 0x000fe200078e0a03 */
[----:B------:R-:W-:Y:S02]  /*03b0*/  ISETP.NE.AND.EX P0, PT, RZ, UR5, PT, P0 ;  /* 0x00000005ff007c0c */ /* 0x000fe4000bf05300 */
[C---:B------:R-:W-:Y:S02]  /*03c0*/  ISETP.NE.AND P2, PT, R5.reuse, 0x1, PT ;  /* 0x000000010500780c */ /* 0x040fe40003f45270 */
[----:B------:R-:W-:Y:S01]  /*03d0*/  LOP3.LUT P1, RZ, R5, R4, RZ, 0xfc, !PT ;  /* 0x0000000405ff7212 */ /* 0x000fe2000782fcff */
[----:B------:R-:W-:-:S03]  /*03e0*/  ULDC.64 UR12, c[0x0][0x208] ;  /* 0x00008200000c7ab9 */ /* 0x000fc60000000a00 */
[----:B------:R-:W-:-:S04]  /*03f0*/  SEL R0, RZ, 0x1, P1 ;  /* 0x00000001ff007807 */ /* 0x000fc80000800000 */
[----:B------:R-:W-:Y:S01]  /*0400*/  SEL R0, R0, 0x2, P2 ;  /* 0x0000000200007807 */ /* 0x000fe20001000000 */
[----:B------:R-:W-:Y:S06]  /*0410*/  @!P0 BRA `(.L_x_3) ;  /* 0x00000000001c8947 */ /* 0x000fec0003800000 */
[----:B------:R-:W0:Y:S02]  /*0420*/  LDC.64 R2, c[0x0][0x618] ;  /* 0x00018600ff027b82 */ /* 0x000e240000000a00 */
[----:B0-----:R-:W2:Y:S02]  /*0430*/  LDG.E.64 R2, desc[UR12][R2.64] ;  /* 0x0000000c02027981 */ /* 0x001ea4000c1e1b00 */
[----:B--2---:R-:W-:-:S04]  /*0440*/  ISETP.NE.U32.AND P0, PT, R2, RZ, PT ;  /* 0x000000ff0200720c */ /* 0x004fc80003f05070 */
[----:B------:R-:W-:-:S13]  /*0450*/  ISETP.NE.AND.EX P0, PT, R3, RZ, PT, P0 ;  /* 0x000000ff0300720c */ /* 0x000fda0003f05300 */
[----:B------:R-:W-:Y:S05]  /*0460*/  @!P0 BRA `(.L_x_3) ;  /* 0x0000000000088947 */ /* 0x000fea0003800000 */
[----:B------:R2:W5:Y:S01]  /*0470*/  LD.E R8, desc[UR12][R2.64] ;  /* 0x0000000c02087980 */ /* 0x000562000c101900 */
[----:B------:R-:W-:Y:S05]  /*0480*/  BRA `(.L_x_4) ;  /* 0x0000000000207947 */ /* 0x000fea0003800000 */
.L_x_3:
[----:B------:R-:W-:Y:S02]  /*0490*/  ULDC.64 UR4, c[0x0][0x608] ;  /* 0x0001820000047ab9 */ /* 0x000fe40000000a00 */
[----:B------:R-:W-:-:S04]  /*04a0*/  ISETP.NE.U32.AND P0, PT, RZ, UR4, PT ;  /* 0x00000004ff007c0c */ /* 0x000fc8000bf05070 */
[----:B------:R-:W-:-:S13]  /*04b0*/  ISETP.NE.AND.EX P0, PT, RZ, UR5, PT, P0 ;  /* 0x00000005ff007c0c */ /* 0x000fda000bf05300 */
[----:B------:R-:W-:Y:S05]  /*04c0*/  @!P0 BRA `(.L_x_5) ;  /* 0x00000000000c8947 */ /* 0x000fea0003800000 */
[----:B------:R-:W0:Y:S02]  /*04d0*/  LDC.64 R8, c[0x0][0x608] ;  /* 0x00018200ff087b82 */ /* 0x000e240000000a00 */
[----:B0-----:R1:W5:Y:S01]  /*04e0*/  LDG.E R8, desc[UR12][R8.64] ;  /* 0x0000000c08087981 */ /* 0x001362000c1e1900 */
[----:B------:R-:W-:Y:S05]  /*04f0*/  BRA `(.L_x_4) ;  /* 0x0000000000047947 */ /* 0x000fea0003800000 */
.L_x_5:
[----:B------:R-:W0:Y:S02]  /*0500*/  LDC R8, c[0x0][0x600] ;  /* 0x00018000ff087b82 */ /* 0x000e240000000800 */
.L_x_4:
[----:B------:R-:W-:Y:S02]  /*0510*/  ULDC.64 UR4, c[0x0][0x620] ;  /* 0x0001880000047ab9 */ /* 0x000fe40000000a00 */
[----:B------:R-:W-:-:S04]  /*0520*/  ISETP.NE.U32.AND P0, PT, RZ, UR4, PT ;  /* 0x00000004ff007c0c */ /* 0x000fc8000bf05070 */
[----:B------:R-:W-:-:S13]  /*0530*/  ISETP.NE.AND.EX P0, PT, RZ, UR5, PT, P0 ;  /* 0x00000005ff007c0c */ /* 0x000fda000bf05300 */
[----:B------:R-:W-:Y:S05]  /*0540*/  @!P0 BRA `(.L_x_6) ;  /* 0x00000000001c8947 */ /* 0x000fea0003800000 */
[----:B--2---:R-:W2:Y:S02]  /*0550*/  LDC.64 R2, c[0x0][0x620] ;  /* 0x00018800ff027b82 */ /* 0x004ea40000000a00 */
[----:B--2---:R-:W2:Y:S02]  /*0560*/  LDG.E.64 R2, desc[UR12][R2.64] ;  /* 0x0000000c02027981 */ /* 0x004ea4000c1e1b00 */
[----:B--2---:R-:W-:-:S04]  /*0570*/  ISETP.NE.U32.AND P0, PT, R2, RZ, PT ;  /* 0x000000ff0200720c */ /* 0x004fc80003f05070 */
[----:B------:R-:W-:-:S13]  /*0580*/  ISETP.NE.AND.EX P0, PT, R3, RZ, PT, P0 ;  /* 0x000000ff0300720c */ /* 0x000fda0003f05300 */
[----:B------:R-:W-:Y:S05]  /*0590*/  @!P0 BRA `(.L_x_6) ;  /* 0x0000000000088947 */ /* 0x000fea0003800000 */
[----:B-1----:R4:W5:Y:S01]  /*05a0*/  LD.E R9, desc[UR12][R2.64] ;  /* 0x0000000c02097980 */ /* 0x002962000c101900 */
[----:B------:R-:W-:Y:S05]  /*05b0*/  BRA `(.L_x_7) ;  /* 0x0000000000207947 */ /* 0x000fea0003800000 */
.L_x_6:
[----:B------:R-:W-:Y:S02]  /*05c0*/  ULDC.64 UR4, c[0x0][0x610] ;  /* 0x0001840000047ab9 */ /* 0x000fe40000000a00 */
[----:B------:R-:W-:-:S04]  /*05d0*/  ISETP.NE.U32.AND P0, PT, RZ, UR4, PT ;  /* 0x00000004ff007c0c */ /* 0x000fc8000bf05070 */
[----:B------:R-:W-:-:S13]  /*05e0*/  ISETP.NE.AND.EX P0, PT, RZ, UR5, PT, P0 ;  /* 0x00000005ff007c0c */ /* 0x000fda000bf05300 */
[----:B------:R-:W-:Y:S05]  /*05f0*/  @!P0 BRA `(.L_x_8) ;  /* 0x00000000000c8947 */ /* 0x000fea0003800000 */
[----:B--2---:R-:W1:Y:S02]  /*0600*/  LDC.64 R2, c[0x0][0x610] ;  /* 0x00018400ff027b82 */ /* 0x004e640000000a00 */
[----:B-1----:R3:W5:Y:S01]  /*0610*/  LDG.E R9, desc[UR12][R2.64] ;  /* 0x0000000c02097981 */ /* 0x002762000c1e1900 */
[----:B------:R-:W-:Y:S05]  /*0620*/  BRA `(.L_x_7) ;  /* 0x0000000000047947 */ /* 0x000fea0003800000 */
.L_x_8:
[----:B-1----:R-:W1:Y:S02]  /*0630*/  LDC R9, c[0x0][0x604] ;  /* 0x00018100ff097b82 */ /* 0x002e640000000800 */
.L_x_7:
[----:B--234-:R-:W2:Y:S01]  /*0640*/  LDC R2, c[0x0][0x3e8] ;  /* 0x0000fa00ff027b82 */ /* 0x01cea20000000800 */
[----:B------:R-:W-:Y:S01]  /*0650*/  ULDC UR4, c[0x0][0x3dc] ;  /* 0x0000f70000047ab9 */ /* 0x000fe20000000800 */
[----:B------:R-:W-:Y:S01]  /*0660*/  ISETP.NE.AND P0, PT, R5, RZ, PT ;  /* 0x000000ff0500720c */ /* 0x000fe20003f05270 */
[----:B------:R-:W-:Y:S01]  /*0670*/  UIADD3 UR4, UR4, 0x3f, URZ ;  /* 0x0000003f04047890 */ /* 0x000fe2000fffe03f */
[----:B------:R-:W-:-:S03]  /*0680*/  ULDC.64 UR6, c[0x0][0x3e0] ;  /* 0x0000f80000067ab9 */ /* 0x000fc60000000a00 */
[----:B------:R-:W-:Y:S02]  /*0690*/  USHF.R.S32.HI UR5, URZ, 0x1f, UR4 ;  /* 0x0000001f3f057899 */ /* 0x000fe40008011404 */
[----:B------:R-:W-:Y:S02]  /*06a0*/  UIMAD UR6, UR7, UR6, URZ ;  /* 0x00000006070672a4 */ /* 0x000fe4000f8e023f */
[----:B------:R-:W-:-:S04]  /*06b0*/  ULEA.HI UR5, UR5, UR4, URZ, 0x6 ;  /* 0x0000000405057291 */ /* 0x000fc8000f8f303f */
[----:B------:R-:W-:Y:S01]  /*06c0*/  USHF.R.S32.HI UR15, URZ, 0x6, UR5 ;  /* 0x000000063f0f7899 */ /* 0x000fe20008011405 */
[----:B--2---:R-:W-:-:S05]  /*06d0*/  IMAD R2, R2, UR6, RZ ;  /* 0x0000000602027c24 */ /* 0x004fca000f8e02ff */
[----:B------:R-:W-:Y:S01]  /*06e0*/  IMAD R2, R2, UR15, RZ ;  /* 0x0000000f02027c24 */ /* 0x000fe2000f8e02ff */
[----:B------:R-:W-:Y:S06]  /*06f0*/  @!P0 BRA `(.L_x_9) ;  /* 0x0000008800648947 */ /* 0x000fec0003800000 */
[----:B------:R-:W-:-:S13]  /*0700*/  ISETP.NE.AND P0, PT, R5, 0x1, PT ;  /* 0x000000010500780c */ /* 0x000fda0003f05270 */
[----:B------:R-:W-:Y:S05]  /*0710*/  @P0 EXIT ;  /* 0x000000000000094d */ /* 0x000fea0003800000 */
[----:B------:R-:W-:Y:S01]  /*0720*/  ISETP.GE.AND P0, PT, R2, 0x1, PT ;  /* 0x000000010200780c */ /* 0x000fe20003f06270 */
[----:B------:R-:W-:Y:S01]  /*0730*/  UMOV UR4, URZ ;  /* 0x0000003f00047c82 */ /* 0x000fe20008000000 */
[----:B------:R-:W-:Y:S02]  /*0740*/  CS2R R86, SRZ ;  /* 0x0000000000567805 */ /* 0x000fe4000001ff00 */
[----:B------:R-:W-:Y:S02]  /*0750*/  CS2R R88, SRZ ;  /* 0x0000000000587805 */ /* 0x000fe4000001ff00 */
[----:B------:R-:W-:Y:S02]  /*0760*/  CS2R R90, SRZ ;  /* 0x00000000005a7805 */ /* 0x000fe4000001ff00 */
[----:B------:R-:W-:Y:S02]  /*0770*/  CS2R R92, SRZ ;  /* 0x00000000005c7805 */ /* 0x000fe4000001ff00 */
[----:B------:R-:W-:-:S02]  /*0780*/  CS2R R94, SRZ ;  /* 0x00000000005e7805 */ /* 0x000fc4000001ff00 */
[----:B------:R-:W-:Y:S02]  /*0790*/  CS2R R96, SRZ ;  /* 0x0000000000607805 */ /* 0x000fe4000001ff00 */
        /* <DEDUP_REMOVED lines=57> */
[----:B------:R-:W-:Y:S01]  /*0b30*/  CS2R R84, SRZ ;  /* 0x0000000000547805 */ /* 0x000fe2000001ff00 */
[----:B------:R-:W-:Y:S06]  /*0b40*/  @!P0 BRA `(.L_x_10) ;  /* 0x0000000000d88947 */ /* 0x000fec0003800000 */
[----:B------:R-:W-:-:S04]  /*0b50*/  LOP3.LUT R3, R0, 0x1, RZ, 0xfc, !PT ;  /* 0x0000000100037812 */ /* 0x000fc800078efcff */
[----:B------:R-:W-:-:S13]  /*0b60*/  ISETP.NE.AND P1, PT, R3, 0x3, PT ;  /* 0x000000030300780c */ /* 0x000fda0003f25270 */
[----:B------:R-:W-:Y:S05]  /*0b70*/  @!P1 BRA `(.L_x_11) ;  /* 0x0000000000049947 */ /* 0x000fea0003800000 */
[----:B------:R-:W-:Y:S01]  /*0b80*/  BPT.TRAP 0x1 ;  /* 0x000000040000795c */ /* 0x000fe20000300000 */
.L_x_11:
[----:B------:R-:W2:Y:S01]  /*0b90*/  S2UR UR5, SR_CgaCtaId ;  /* 0x00000000000579c3 */ /* 0x000ea20000008800 */
[----:B------:R-:W-:Y:S01]  /*0ba0*/  SHF.L.U32 R3, RZ, 0x1f, RZ ;  /* 0x0000001fff037819 */ /* 0x000fe200000006ff */
[----:B------:R-:W-:Y:S02]  /*0bb0*/  UMOV UR4, 0x400 ;  /* 0x0000040000047882 */ /* 0x000fe40000000000 */
[----:B--2---:R-:W-:-:S12]  /*0bc0*/  ULEA UR4, UR5, UR4, 0x18 ;  /* 0x0000000405047291 */ /* 0x004fd8000f8ec03f */
.L_x_12:
[----:B--2---:R-:W-:-:S04]  /*0bd0*/  IMAD.U32 R4, RZ, RZ, UR4 ;  /* 0x00000004ff047e24 */ /* 0x004fc8000f8e00ff */
[----:B------:R2:W3:Y:S03]  /*0be0*/  SYNCS.PHASECHK.TRANS64.TRYWAIT P1, [R4+URZ+0x38000], R3 ;  /* 0x03800003040075a7 */ /* 0x0004e6000802017f */
[----:B---3--:R-:W-:Y:S05]  /*0bf0*/  @!P1 NANOSLEEP.SYNCS 0x989680 ;  /* 0x009896800000995d */ /* 0x008fea0003900000 */
[----:B------:R-:W3:Y:S02]  /*0c00*/  @!P1 SYNCS.PHASECHK.TRANS64 P1, [R4+URZ+0x38000], R3 ;  /* 0x03800003040095a7 */ /* 0x000ee4000802007f */
[----:B---3--:R-:W-:Y:S05]  /*0c10*/  @!P1 BRA `(.L_x_12) ;  /* 0xfffffffc00ec9947 */ /* 0x008fea000383ffff */
[----:B------:R-:W-:Y:S01]  /*0c20*/  UIADD3 UR5, UR4, 0x1c000, URZ ;  /* 0x0001c00004057890 */ /* 0x000fe2000fffe03f */
[----:B------:R-:W-:Y:S01]  /*0c30*/  WARPGROUP.ARRIVE ;  /* 0x00000000000079c5 */ /* 0x000fe20000000000 */
[----:B------:R-:W-:Y:S02]  /*0c40*/  USHF.R.U32.HI UR4, URZ, 0x4, UR4 ;  /* 0x000000043f047899 */ /* 0x000fe40008011604 */
[----:B------:R-:W-:Y:S02]  /*0c50*/  USHF.R.U32.HI UR5, URZ, 0x4, UR5 ;  /* 0x000000043f057899 */ /* 0x000fe40008011605 */
[----:B------:R-:W-:Y:S02]  /*0c60*/  ULOP3.LUT UR4, UR4, 0x3fff, URZ, 0xc0, !UPT ;  /* 0x00003fff04047892 */ /* 0x000fe4000f8ec03f */
[----:B------:R-:W-:Y:S02]  /*0c70*/  ULOP3.LUT UR5, UR5, 0x3fff, URZ, 0xc0, !UPT ;  /* 0x00003fff05057892 */ /* 0x000fe4000f8ec03f */
[----:B------:R-:W-:-:S02]  /*0c80*/  ULOP3.LUT UR8, UR4, 0x10000, URZ, 0xfc, !UPT ;  /* 0x0001000004087892 */ /* 0x000fc4000f8efc3f */
[----:B------:R-:W-:Y:S01]  /*0c90*/  ULOP3.LUT UR9, UR5, 0x2000000, URZ, 0xfc, !UPT ;  /* 0x0200000005097892 */ /* 0x000fe2000f8efc3f */
[----:B------:R-:W-:Y:S02]  /*0ca0*/  UMOV UR7, 0x40000040 ;  /* 0x4000004000077882 */ /* 0x000fe40000000000 */
[----:B------:R-:W-:Y:S02]  /*0cb0*/  UMOV UR5, 0x40000040 ;  /* 0x4000004000057882 */ /* 0x000fe40000000000 */
[----:B------:R-:W-:Y:S02]  /*0cc0*/  UMOV UR4, UR8 ;  /* 0x0000000800047c82 */ /* 0x000fe40008000000 */
[----:B------:R-:W-:Y:S02]  /*0cd0*/  UMOV UR6, UR9 ;  /* 0x0000000900067c82 */ /* 0x000fe40008000000 */
[----:B------:R-:W-:Y:S01]  /*0ce0*/  HGMMA.64x128x16.F32.BF16 R88, gdesc[UR4].tnspB, RZ, !UPT ;  /* 0x41e00000045879f0 */ /* 0x000fe2000c7018ff */
[----:B------:R-:W-:Y:S01]  /*0cf0*/  UIADD3 UR4, UR8, 0x200, URZ ;  /* 0x0000020008047890 */ /* 0x000fe2000fffe03f */
[----:B------:R-:W-:-:S10]  /*0d00*/  UMOV UR5, 0x40000040 ;  /* 0x4000004000057882 */ /* 0x000fd40000000000 */
[----:B------:R-:W-:Y:S01]  /*0d10*/  HGMMA.64x128x16.F32.BF16 R24, gdesc[UR4].tnspB, RZ, !UPT ;  /* 0x41e00000041879f0 */ /* 0x000fe2000c7018ff */
[----:B------:R-:W-:Y:S02]  /*0d20*/  UIADD3 UR4, UR8, 0x2, URZ ;  /* 0x0000000208047890 */ /* 0x000fe4000fffe03f */
[----:B------:R-:W-:Y:S01]  /*0d30*/  UIADD3 UR6, UR9, 0x80, URZ ;  /* 0x0000008009067890 */ /* 0x000fe2000fffe03f */
[----:B------:R-:W-:Y:S01]  /*0d40*/  UMOV UR5, 0x40000040 ;  /* 0x4000004000057882 */ /* 0x000fe20000000000 */
[----:B------:R-:W-:-:S07]  /*0d50*/  UMOV UR7, 0x40000040 ;  /* 0x4000004000077882 */ /* 0x000fce0000000000 */
[----:B------:R-:W-:Y:S01]  /*0d60*/  HGMMA.64x128x16.F32.BF16 R88, gdesc[UR4].tnspB, R88 ;  /* 0x41e00000045879f0 */ /* 0x000fe20008701858 */
[----:B------:R-:W-:Y:S01]  /*0d70*/  UIADD3 UR4, UR8, 0x202, URZ ;  /* 0x0000020208047890 */ /* 0x000fe2000fffe03f */
[----:B------:R-:W-:-:S10]  /*0d80*/  UMOV UR5, 0x40000040 ;  /* 0x4000004000057882 */ /* 0x000fd40000000000 */
[----:B------:R-:W-:Y:S01]  /*0d90*/  HGMMA.64x128x16.F32.BF16 R24, gdesc[UR4].tnspB, R24 ;  /* 0x41e00000041879f0 */ /* 0x000fe20008701818 */
        /* <DEDUP_REMOVED lines=15> */
[----:B------:R-:W-:Y:S01]  /*0e90*/  HGMMA.64x128x16.F32.BF16 R24, gdesc[UR4].tnspB, R24, gsb0 ;  /* 0x41e00000041879f0 */ /* 0x000fe20008001818 */
[----:B------:R-:W-:-:S05]  /*0ea0*/  UMOV UR4, 0x1 ;  /* 0x0000000100047882 */ /* 0x000fca0000000000 */
.L_x_10:
[----:B--2---:R-:W-:-:S05]  /*0eb0*/  VIMNMX R3, R2, 0x1, PT ;  /* 0x0000000102037848 */ /* 0x004fca0003fe0100 */
[----:B------:R-:W-:-:S05]  /*0ec0*/  IMAD.IADD R5, R2, 0x1, -R3 ;  /* 0x0000000102057824 */ /* 0x000fca00078e0a03 */
[----:B------:R-:W-:-:S13]  /*0ed0*/  ISETP.GE.AND P1, PT, R5, 0x1, PT ;  /* 0x000000010500780c */ /* 0x000fda0003f26270 */
[----:B------:R-:W-:Y:S05]  /*0ee0*/  @!P1 BRA `(.L_x_13) ;  /* 0x0000000400489947 */ /* 0x000fea0003800000 */
[----:B------:R-:W2:Y:S01]  /*0ef0*/  S2UR UR5, SR_CgaCtaId ;  /* 0x00000000000579c3 */ /* 0x000ea20000008800 */
[----:B------:R-:W-:Y:S01]  /*0f00*/  UMOV UR6, 0x400 ;  /* 0x0000040000067882 */ /* 0x000fe20000000000 */
[----:B------:R-:W-:Y:S01]  /*0f10*/  LOP3.LUT R7, R0, 0x1, RZ, 0xfc, !PT ;  /* 0x0000000100077812 */ /* 0x000fe200078efcff */
[----:B------:R-:W-:Y:S01]  /*0f20*/  IMAD.MOV.U32 R6, RZ, RZ, RZ ;  /* 0x000000ffff067224 */ /* 0x000fe200078e00ff */
[----:B------:R-:W-:Y:S01]  /*0f30*/  UISETP.NE.U32.AND UP0, UPT, UR4, URZ, UPT ;  /* 0x0000003f0400728c */ /* 0x000fe2000bf05070 */
[----:B------:R-:W-:Y:S01]  /*0f40*/  IMAD.MOV.U32 R2, RZ, RZ, R5 ;  /* 0x000000ffff027224 */ /* 0x000fe200078e0005 */
[----:B--2---:R-:W-:-:S04]  /*0f50*/  ULEA UR6, UR5, UR6, 0x18 ;  /* 0x0000000605067291 */ /* 0x004fc8000f8ec03f */
[----:B------:R-:W-:Y:S02]  /*0f60*/  UIADD3 UR7, UR6, 0x1c000, URZ ;  /* 0x0001c00006077890 */ /* 0x000fe4000fffe03f */
[----:B------:R-:W-:Y:S02]  /*0f70*/  USHF.R.U32.HI UR5, URZ, 0x4, UR6 ;  /* 0x000000043f057899 */ /* 0x000fe40008011606 */
[----:B------:R-:W-:Y:S02]  /*0f80*/  USHF.R.U32.HI UR7, URZ, 0x4, UR7 ;  /* 0x000000043f077899 */ /* 0x000fe40008011607 */
[----:B------:R-:W-:Y:S02]  /*0f90*/  ULOP3.LUT UR5, UR5, 0x3fff, URZ, 0xc0, !UPT ;  /* 0x00003fff05057892 */ /* 0x000fe4000f8ec03f */
[----:B------:R-:W-:Y:S02]  /*0fa0*/  ULOP3.LUT UR8, UR7, 0x3fff, URZ, 0xc0, !UPT ;  /* 0x00003fff07087892 */ /* 0x000fe4000f8ec03f */
[----:B------:R-:W-:-:S02]  /*0fb0*/  ULOP3.LUT UR7, UR5, 0x10000, URZ, 0xfc, !UPT ;  /* 0x0001000005077892 */ /* 0x000fc4000f8efc3f */
[----:B------:R-:W-:Y:S01]  /*0fc0*/  ULOP3.LUT UR16, UR8, 0x2000000, URZ, 0xfc, !UPT ;  /* 0x0200000008107892 */ /* 0x000fe2000f8efc3f */
[----:B------:R-:W-:-:S11]  /*0fd0*/  UMOV UR5, URZ ;  /* 0x0000003f00057c82 */ /* 0x000fd60008000000 */
.L_x_18:
[----:B------:R-:W-:-:S13]  /*0fe0*/  ISETP.NE.AND P2, PT, R7, 0x3, PT ;  /* 0x000000030700780c */ /* 0x000fda0003f45270 */
[----:B--2---:R-:W-:Y:S05]  /*0ff0*/  @!P2 BRA `(.L_x_14) ;  /* 0x000000000004a947 */ /* 0x004fea0003800000 */
[----:B------:R-:W-:Y:S01]  /*1000*/  BPT.TRAP 0x1 ;  /* 0x000000040000795c */ /* 0x000fe20000300000 */
.L_x_14:
[----:B------:R-:W-:Y:S01]  /*1010*/  SHF.L.U32 R3, R6, 0x1f, RZ ;  /* 0x0000001f06037819 */ /* 0x000fe200000006ff */
[----:B------:R-:W-:-:S12]  /*1020*/  ULEA UR8, UR4, UR6, 0x3 ;  /* 0x0000000604087291 */ /* 0x000fd8000f8e183f */
.L_x_15:
[----:B--2---:R-:W-:-:S04]  /*1030*/  IMAD.U32 R4, RZ, RZ, UR8 ;  /* 0x00000008ff047e24 */ /* 0x004fc8000f8e00ff */
[----:B------:R2:W3:Y:S03]  /*1040*/  SYNCS.PHASECHK.TRANS64.TRYWAIT P1, [R4+URZ+0x38000], R3 ;  /* 0x03800003040075a7 */ /* 0x0004e6000802017f */
[----:B---3--:R-:W-:Y:S05]  /*1050*/  @!P1 NANOSLEEP.SYNCS 0x989680 ;  /* 0x009896800000995d */ /* 0x008fea0003900000 */
[----:B------:R-:W3:Y:S02]  /*1060*/  @!P1 SYNCS.PHASECHK.TRANS64 P1, [R4+URZ+0x38000], R3 ;  /* 0x03800003040095a7 */ /* 0x000ee4000802007f */
[----:B---3--:R-:W-:Y:S05]  /*1070*/  @!P1 BRA `(.L_x_15) ;  /* 0xfffffffc00ec9947 */ /* 0x008fea000383ffff */
[----:B------:R-:W-:Y:S01]  /*1080*/  ULEA UR14, UR4, UR7, 0xa ;  /* 0x00000007040e7291 */ /* 0x000fe2000f8e503f */
[----:B------:R-:W-:Y:S01]  /*1090*/  WARPGROUP.ARRIVE ;  /* 0x00000000000079c5 */ /* 0x000fe20000000000 */
[----:B------:R-:W-:Y:S01]  /*10a0*/  ULEA UR15, UR4, UR16, 0xa ;  /* 0x00000010040f7291 */ /* 0x000fe2000f8e503f */
[----:B------:R-:W-:Y:S01]  /*10b0*/  UMOV UR9, 0x40000040 ;  /* 0x4000004000097882 */ /* 0x000fe20000000000 */
[----:B------:R-:W-:-:S03]  /*10c0*/  UMOV UR11, 0x40000040 ;  /* 0x40000040000b7882 */ /* 0x000fc60000000000 */
[----:B------:R-:W-:Y:S02]  /*10d0*/  UMOV UR8, UR14 ;  /* 0x0000000e00087c82 */ /* 0x000fe40008000000 */
[----:B------:R-:W-:Y:S02]  /*10e0*/  UMOV UR10, UR15 ;  /* 0x0000000f000a7c82 */ /* 0x000fe40008000000 */
[----:B------:R-:W-:Y:S01]  /*10f0*/  HGMMA.64x128x16.F32.BF16 R88, gdesc[UR8].tnspB, R88, UP0 ;  /* 0x41e00000085879f0 */ /* 0x000fe2000bf01858 */
[----:B------:R-:W-:Y:S01]  /*1100*/  UIADD3 UR8, UR14, 0x200, URZ ;  /* 0x000002000e087890 */ /* 0x000fe2000fffe03f */
[----:B------:R-:W-:-:S10]  /*1110*/  UMOV UR9, 0x40000040 ;  /* 0x4000004000097882 */ /* 0x000fd40000000000 */
[----:B------:R-:W-:Y:S01]  /*1120*/  HGMMA.64x128x16.F32.BF16 R24, gdesc[UR8].tnspB, R24, UP0 ;  /* 0x41e00000081879f0 */ /* 0x000fe2000bf01818 */
        /* <DEDUP_REMOVED lines=23> */
[----:B------:R-:W-:Y:S03]  /*12a0*/  HGMMA.64x128x16.F32.BF16 R24, gdesc[UR8].tnspB, R24, gsb0 ;  /* 0x41e00000081879f0 */ /* 0x000fe60008001818 */
[----:B------:R-:W-:Y:S02]  /*12b0*/  WARPGROUP.DEPBAR.LE gsb0, 0x1 ;  /* 0x00008000000079c5 */ /* 0x000fe40000010100 */
[----:B------:R-:W-:Y:S05]  /*12c0*/  @!P2 BRA `(.L_x_16) ;  /* 0x000000000004a947 */ /* 0x000fea0003800000 */
[----:B------:R-:W-:Y:S01]  /*12d0*/  BPT.TRAP 0x1 ;  /* 0x000000040000795c */ /* 0x000fe20000300000 */
.L_x_16:
[----:B------:R-:W-:Y:S01]  /*12e0*/  ULEA UR8, UR5, UR6, 0x3 ;  /* 0x0000000605087291 */ /* 0x000fe2000f8e183f */
[----:B------:R-:W-:-:S03]  /*12f0*/  ISETP.GT.U32.AND P1, PT, R0, 0x1, PT ;  /* 0x000000010000780c */ /* 0x000fc60003f24070 */
[----:B------:R-:W-:-:S04]  /*1300*/  UIADD3 UR8, UR8, 0x38038, URZ ;  /* 0x0003803808087890 */ /* 0x000fc8000fffe03f */
[----:B------:R-:W-:-:S09]  /*1310*/  UPRMT UR8, URZ, 0x654, UR8 ;  /* 0x000006543f087896 */ /* 0x000fd20008000008 */
[----:B------:R-:W-:Y:S01]  /*1320*/  SYNCS.ARRIVE.TRANS64.RED.A1T0 RZ, [UR8], RZ ;  /* 0x000000ffffff79a7 */ /* 0x000fe20008100408 */
[----:B------:R-:W-:Y:S05]  /*1330*/  @P1 BRA `(.L_x_17) ;  /* 0x0000000000041947 */ /* 0x000fea0003800000 */
[----:B------:R-:W-:Y:S01]  /*1340*/  BPT.TRAP 0x1 ;  /* 0x000000040000795c */ /* 0x000fe20000300000 */
.L_x_17:
[----:B------:R-:W-:Y:S01]  /*1350*/  UIADD3 UR4, UR4, 0x1, URZ ;  /* 0x0000000104047890 */ /* 0x000fe2000fffe03f */
[C---:B------:R-:W-:Y:S01]  /*1360*/  ISETP.GT.AND P1, PT, R2.reuse, 0x1, PT ;  /* 0x000000010200780c */ /* 0x040fe20003f24270 */
[----:B------:R-:W-:Y:S01]  /*1370*/  UIADD3 UR5, UR5, 0x1, URZ ;  /* 0x0000000105057890 */ /* 0x000fe2000fffe03f */
[----:B------:R-:W-:Y:S01]  /*1380*/  VIADD R2, R2, 0xffffffff ;  /* 0xffffffff02027836 */ /* 0x000fe20000000000 */
[----:B------:R-:W-:Y:S02]  /*1390*/  UISETP.NE.AND UP0, UPT, UR4, 0x7, UPT ;  /* 0x000000070400788c */ /* 0x000fe4000bf05270 */
[----:B------:R-:W-:Y:S02]  /*13a0*/  UISETP.NE.AND UP1, UPT, UR5, 0x7, UPT ;  /* 0x000000070500788c */ /* 0x000fe4000bf25270 */
[----:B------:R-:W-:Y:S02]  /*13b0*/  USEL UR8, URZ, 0x1, UP0 ;  /* 0x000000013f087887 */ /* 0x000fe40008000000 */
[----:B------:R-:W-:-:S02]  /*13c0*/  USEL UR4, UR4, URZ, UP0 ;  /* 0x0000003f04047287 */ /* 0x000fc40008000000 */
[----:B------:R-:W-:Y:S02]  /*13d0*/  USEL UR5, UR5, URZ, UP1 ;  /* 0x0000003f05057287 */ /* 0x000fe40008800000 */
[----:B------:R-:W-:Y:S01]  /*13e0*/  UPLOP3.LUT UP0, UPT, UPT, UPT, UPT, 0x80, 0x0 ;  /* 0x000000000000789c */ /* 0x000fe20003f0f070 */
[----:B------:R-:W-:Y:S01]  /*13f0*/  LOP3.LUT R6, R6, UR8, RZ, 0x3c, !PT ;  /* 0x0000000806067c12 */ /* 0x000fe2000f8e3cff */
[----:B------:R-:W-:Y:S09]  /*1400*/  @P1 BRA `(.L_x_18) ;  /* 0xfffffff800f41947 */ /* 0x000ff2000383ffff */
.L_x_13:
[----:B------:R-:W-:Y:S02]  /*1410*/  WARPGROUP.DEPBAR.LE gsb0, 0x0 ;  /* 0x00008000000079c5 */ /* 0x000fe40000010000 */
[----:B------:R-:W-:Y:S05]  /*1420*/  @!P0 BRA `(.L_x_19) ;  /* 0x00000000004c8947 */ /* 0x000fea0003800000 */
[----:B------:R-:W-:-:S04]  /*1430*/  LOP3.LUT R2, R0, 0x1, RZ, 0xfc, !PT ;  /* 0x0000000100027812 */ /* 0x000fc800078efcff */
[----:B------:R-:W-:-:S13]  /*1440*/  ISETP.NE.AND P0, PT, R2, 0x3, PT ;  /* 0x000000030200780c */ /* 0x000fda0003f05270 */
[----:B------:R-:W-:Y:S05]  /*1450*/  @!P0 BRA `(.L_x_20) ;  /* 0x0000000000048947 */ /* 0x000fea0003800000 */
[----:B------:R-:W-:Y:S01]  /*1460*/  BPT.TRAP 0x1 ;  /* 0x000000040000795c */ /* 0x000fe20000300000 */
.L_x_20:
[----:B--2---:R-:W2:Y:S01]  /*1470*/  S2R R4, SR_CgaCtaId ;  /* 0x0000000000047919 */ /* 0x004ea20000008800 */
[----:B------:R-:W-:Y:S01]  /*1480*/  IMAD.WIDE.U32 R2, R5, 0x24924925, RZ ;  /* 0x2492492505027825 */ /* 0x000fe200078e00ff */
[----:B------:R-:W-:-:S03]  /*1490*/  ISETP.GT.U32.AND P0, PT, R0, 0x1, PT ;  /* 0x000000010000780c */ /* 0x000fc60003f04070 */
[----:B------:R-:W-:-:S05]  /*14a0*/  IMAD.IADD R2, R5, 0x1, -R3 ;  /* 0x0000000105027824 */ /* 0x000fca00078e0a03 */
[----:B------:R-:W-:Y:S02]  /*14b0*/  LEA.HI R2, R2, R3, RZ, 0x1f ;  /* 0x0000000302027211 */ /* 0x000fe400078ff8ff */
[----:B------:R-:W-:Y:S02]  /*14c0*/  MOV R3, 0x400 ;  /* 0x0000040000037802 */ /* 0x000fe40000000f00 */
[----:B------:R-:W-:-:S05]  /*14d0*/  SHF.R.U32.HI R2, RZ, 0x2, R2 ;  /* 0x00000002ff027819 */ /* 0x000fca0000011602 */
[----:B------:R-:W-:Y:S01]  /*14e0*/  IMAD R2, R2, -0x7, R5 ;  /* 0xfffffff902027824 */ /* 0x000fe200078e0205 */
[----:B--2---:R-:W-:-:S05]  /*14f0*/  LEA R3, R4, R3, 0x18 ;  /* 0x0000000304037211 */ /* 0x004fca00078ec0ff */
[----:B------:R-:W-:-:S04]  /*1500*/  IMAD R2, R2, 0x8, R3 ;  /* 0x0000000802027824 */ /* 0x000fc800078e0203 */
[----:B------:R-:W-:-:S05]  /*1510*/  VIADD R2, R2, 0x38038 ;  /* 0x0003803802027836 */ /* 0x000fca0000000000 */
[----:B------:R-:W-:-:S04]  /*1520*/  PRMT R2, RZ, 0x654, R2 ;  /* 0x00000654ff027816 */ /* 0x000fc80000000002 */
[----:B------:R3:W-:Y:S01]  /*1530*/  SYNCS.ARRIVE.TRANS64.RED.A1T0 RZ, [R2+URZ], RZ ;  /* 0x000000ff02ff79a7 */ /* 0x0007e2000810043f */
[----:B------:R-:W-:Y:S05]  /*1540*/  @P0 BRA `(.L_x_19) ;  /* 0x0000000000040947 */ /* 0x000fea0003800000 */
[----:B------:R-:W-:Y:S01]  /*1550*/  BPT.TRAP 0x1 ;  /* 0x000000040000795c */ /* 0x000fe20000300000 */
.L_x_19:
[----:B--2---:R-:W2:Y:S01]  /*1560*/  S2R R3, SR_TID.X ;  /* 0x0000000000037919 */ /* 0x004ea20000002100 */
[----:B------:R-:W-:Y:S01]  /*1570*/  ULDC.64 UR4, c[0x0][0x280] ;  /* 0x0000a00000047ab9 */ /* 0x000fe20000000a00 */
[----:B------:R-:W4:Y:S01]  /*1580*/  S2R R6, SR_CTAID.Y ;  /* 0x0000000000067919 */ /* 0x000f220000002600 */
[----:B------:R-:W0:Y:S01]  /*1590*/  S2R R15, SR_CTAID.X ;  /* 0x00000000000f7919 */ /* 0x000e220000002500 */
[----:B--2---:R-:W-:-:S04]  /*15a0*/  SHF.R.S32.HI R0, RZ, 0x1f, R3 ;  /* 0x0000001fff007819 */ /* 0x004fc80000011403 */
[----:B------:R-:W-:Y:S01]  /*15b0*/  LEA.HI R0, R0, R3, RZ, 0x7 ;  /* 0x0000000300007211 */ /* 0x000fe200078f38ff */
[----:B----4-:R-:W-:-:S03]  /*15c0*/  IMAD.SHL.U32 R6, R6, 0x80, RZ ;  /* 0x0000008006067824 */ /* 0x010fc600078e00ff */
[----:B------:R-:W-:Y:S01]  /*15d0*/  LOP3.LUT R0, R0, 0xffffff80, RZ, 0xc0, !PT ;  /* 0xffffff8000007812 */ /* 0x000fe200078ec0ff */
[----:B0-----:R-:W-:Y:S01]  /*15e0*/  IMAD.SHL.U32 R4, R15, 0x80, RZ ;  /* 0x000000800f047824 */ /* 0x001fe200078e00ff */
[----:B------:R-:W-:-:S03]  /*15f0*/  ISETP.GE.AND P0, PT, R6, UR5, PT ;  /* 0x0000000506007c0c */ /* 0x000fc6000bf06270 */
[----:B------:R-:W-:Y:S01]  /*1600*/  IMAD.IADD R0, R3, 0x1, -R0 ;  /* 0x0000000103007824 */ /* 0x000fe200078e0a00 */
[----:B------:R-:W-:-:S04]  /*1610*/  ISETP.GE.OR P0, PT, R4, UR4, P0 ;  /* 0x0000000404007c0c */ /* 0x000fc80008706670 */
[----:B------:R-:W-:-:S04]  /*1620*/  SHF.R.S32.HI R3, RZ, 0x1f, R0 ;  /* 0x0000001fff037819 */ /* 0x000fc80000011400 */
[----:B---3--:R-:W-:-:S04]  /*1630*/  LEA.HI R2, R3, R0, RZ, 0x2 ;  /* 0x0000000003027211 */ /* 0x008fc800078f10ff */
[--C-:B------:R-:W-:Y:S02]  /*1640*/  SHF.R.S32.HI R10, RZ, 0x2, R2.reuse ;  /* 0x00000002ff0a7819 */ /* 0x100fe40000011402 */
[----:B------:R-:W-:-:S04]  /*1650*/  SHF.R.S32.HI R5, RZ, 0x1f, R2 ;  /* 0x0000001fff057819 */ /* 0x000fc80000011402 */
[----:B------:R-:W-:-:S04]  /*1660*/  LEA.HI R5, R5, R10, RZ, 0x3 ;  /* 0x0000000a05057211 */ /* 0x000fc800078f18ff */
[----:B------:R-:W-:Y:S01]  /*1670*/  LOP3.LUT R11, R5, 0xfffffff8, RZ, 0xc0, !PT ;  /* 0xfffffff8050b7812 */ /* 0x000fe200078ec0ff */
[----:B------:R-:W-:Y:S06]  /*1680*/  @P0 EXIT ;  /* 0x000000000000094d */ /* 0x000fec0003800000 */
[----:B------:R-:W0:Y:S01]  /*1690*/  LDC.64 R16, c[0x0][0x658] ;  /* 0x00019600ff107b82 */ /* 0x000e220000000a00 */
[----:B------:R-:W-:Y:S01]  /*16a0*/  IMAD.IADD R10, R10, 0x1, -R11 ;  /* 0x000000010a0a7824 */ /* 0x000fe200078e0a0b */
[----:B------:R-:W-:Y:S02]  /*16b0*/  LOP3.LUT R5, R2, 0x7ffffffc, RZ, 0xc0, !PT ;  /* 0x7ffffffc02057812 */ /* 0x000fe400078ec0ff */
[----:B------:R-:W-:Y:S02]  /*16c0*/  LEA.HI R3, R3, R0, RZ, 0x5 ;  /* 0x0000000003037211 */ /* 0x000fe400078f28ff */
[----:B------:R-:W-:Y:S01]  /*16d0*/  SHF.R.S32.HI R11, RZ, 0x1f, R10 ;  /* 0x0000001fff0b7819 */ /* 0x000fe2000001140a */
[----:B------:R-:W-:Y:S01]  /*16e0*/  IMAD.IADD R5, R0, 0x1, -R5 ;  /* 0x0000000100057824 */ /* 0x000fe200078e0a05 */
[----:B------:R-:W-:Y:S02]  /*16f0*/  SHF.R.S32.HI R13, RZ, 0x5, R3 ;  /* 0x00000005ff0d7819 */ /* 0x000fe40000011403 */
[----:B-1---5:R-:W-:Y:S01]  /*1700*/  FSETP.NEU.AND P1, PT, R9, RZ, PT ;  /* 0x000000ff0900720b */ /* 0x022fe20003f2d000 */
[----:B------:R-:W-:-:S02]  /*1710*/  IMAD.SHL.U32 R7, R5, 0x2, RZ ;  /* 0x0000000205077824 */ /* 0x000fc400078e00ff */
[----:B------:R-:W-:-:S03]  /*1720*/  IMAD.WIDE R2, R15, 0x80, R10 ;  /* 0x000000800f027825 */ /* 0x000fc600078e020a */
[----:B------:R-:W-:Y:S01]  /*1730*/  SHF.R.S32.HI R11, RZ, 0x1f, R7 ;  /* 0x0000001fff0b7819 */ /* 0x000fe20000011407 */
[C---:B------:R-:W-:Y:S01]  /*1740*/  IMAD R5, R13.reuse, -0x10, -R4 ;  /* 0xfffffff00d057824 */ /* 0x040fe200078e0a04 */
[C---:B------:R-:W-:Y:S01]  /*1750*/  IADD3 R4, P0, R6.reuse, R7, RZ ;  /* 0x0000000706047210 */ /* 0x040fe20007f1e0ff */
[----:B------:R-:W-:Y:S01]  /*1760*/  IMAD.WIDE R2, R13, 0x10, R2 ;  /* 0x000000100d027825 */ /* 0x000fe200078e0202 */
[----:B------:R-:W-:Y:S02]  /*1770*/  IADD3 R0, -R7, UR5, -R6 ;  /* 0x0000000507007c10 */ /* 0x000fe4000fffe906 */
[----:B------:R-:W-:Y:S02]  /*1780*/  IADD3 R10, R5, UR4, -R10 ;  /* 0x00000004050a7c10 */ /* 0x000fe4000fffe80a */
[----:B------:R-:W-:Y:S01]  /*1790*/  LEA.HI.X.SX32 R5, R6, R11, 0x1, P0 ;  /* 0x0000000b06057211 */ /* 0x000fe200000f0eff */
[-C--:B0-----:R-:W-:Y:S01]  /*17a0*/  IMAD R6, R3, R16.reuse, RZ ;  /* 0x0000001003067224 */ /* 0x081fe200078e02ff */
[----:B------:R-:W-:Y:S01]  /*17b0*/  ISETP.GT.AND P2, PT, R10, RZ, PT ;  /* 0x000000ff0a00720c */ /* 0x000fe20003f44270 */
[C---:B------:R-:W-:Y:S01]  /*17c0*/  IMAD.SHL.U32 R21, R16.reuse, 0x8, RZ ;  /* 0x0000000810157824 */ /* 0x040fe200078e00ff */
[----:B------:R-:W-:Y:S01]  /*17d0*/  SHF.L.U64.HI R20, R16, 0x3, R17 ;  /* 0x0000000310147819 */ /* 0x000fe20000010211 */
[----:B------:R-:W-:Y:S01]  /*17e0*/  IMAD.WIDE.U32 R14, R2, R16, R4 ;  /* 0x00000010020e7225 */ /* 0x000fe200078e0004 */
[----:B------:R-:W-:-:S02]  /*17f0*/  SHF.L.U64.HI R11, R16, 0x6, R17 ;  /* 0x00000006100b7819 */ /* 0x000fc40000010211 */
[----:B------:R-:W-:Y:S01]  /*1800*/  ISETP.GT.AND P0, PT, R0, RZ, P2 ;  /* 0x000000ff0000720c */ /* 0x000fe20001704270 */
[----:B------:R-:W-:Y:S02]  /*1810*/  IMAD R19, R2, R17, R6 ;  /* 0x0000001102137224 */ /* 0x000fe400078e0206 */
[----:B------:R-:W-:Y:S02]  /*1820*/  IMAD.SHL.U32 R16, R16, 0x40, RZ ;  /* 0x0000004010107824 */ /* 0x000fe400078e00ff */
[----:B------:R-:W-:Y:S01]  /*1830*/  IMAD.IADD R19, R15, 0x1, R19 ;  /* 0x000000010f137824 */ /* 0x000fe200078e0213 */
[----:B------:R-:W-:Y:S07]  /*1840*/  @!P1 BRA `(.L_x_21) ;  /* 0x0000005000dc9947 */ /* 0x000fee0003800000 */
[----:B------:R-:W-:Y:S01]  /*1850*/  ULDC.64 UR6, c[0x0][0x630] ;  /* 0x00018c0000067ab9 */ /* 0x000fe20000000a00 */
[----:B------:R-:W-:Y:S01]  /*1860*/  ULDC.64 UR8, c[0x0][0x628] ;  /* 0x00018a0000087ab9 */ /* 0x000fe20000000a00 */
[----:B------:R-:W-:Y:S01]  /*1870*/  IMAD R17, R3, UR6, RZ ;  /* 0x0000000603117c24 */ /* 0x000fe2000f8e02ff */
[----:B------:R-:W-:Y:S01]  /*1880*/  ULDC.64 UR4, c[0x0][0x650] ;  /* 0x0001940000047ab9 */ /* 0x000fe20000000a00 */
[----:B------:R-:W-:-:S04]  /*1890*/  IMAD.WIDE.U32 R6, R2, UR6, R4 ;  /* 0x0000000602067c25 */ /* 0x000fc8000f8e0004 */
[----:B------:R-:W-:Y:S01]  /*18a0*/  IMAD R17, R2, UR7, R17 ;  /* 0x0000000702117c24 */ /* 0x000fe2000f8e0211 */
[----:B------:R-:W-:-:S03]  /*18b0*/  LEA R12, P1, R6, UR8, 0x1 ;  /* 0x00000008060c7c11 */ /* 0x000fc6000f8208ff */
[----:B------:R-:W-:-:S05]  /*18c0*/  IMAD.IADD R7, R7, 0x1, R17 ;  /* 0x0000000107077824 */ /* 0x000fca00078e0211 */
[----:B------:R-:W-:-:S05]  /*18d0*/  LEA.HI.X R13, R6, UR9, R7, 0x1, P1 ;  /* 0x00000009060d7c11 */ /* 0x000fca00088f0c07 */
[----:B------:R-:W2:Y:S01]  /*18e0*/  @P0 LDG.E.LTC128B.U16 R15, desc[UR12][R12.64] ;  /* 0x0000000c0c0f0981 */ /* 0x000ea2000c1e1520 */
[----:B------:R-:W-:Y:S01]  /*18f0*/  ISETP.GT.AND P1, PT, R0, 0x1, P2 ;  /* 0x000000010000780c */ /* 0x000fe20001724270 */
[----:B------:R-:W-:Y:S01]  /*1900*/  BSSY B0, `(.L_x_22) ;  /* 0x000000b000007945 */ /* 0x000fe20003800000 */
[----:B--2---:R-:W-:-:S04]  /*1910*/  IMAD.U32 R6, R15, 0x10000, RZ ;  /* 0x000100000f067824 */ /* 0x004fc800078e00ff */
[----:B------:R-:W-:Y:S01]  /*1920*/  FMUL R7, R6, R9 ;  /* 0x0000000906077220 */ /* 0x000fe20000400000 */
[----:B------:R-:W-:-:S03]  /*1930*/  LEA R6, P3, R14, UR4, 0x1 ;  /* 0x000000040e067c11 */ /* 0x000fc6000f8608ff */
[----:B------:R-:W-:Y:S01]  /*1940*/  FFMA R7, R88, R8, R7 ;  /* 0x0000000858077223 */ /* 0x000fe20000000007 */
[----:B------:R-:W-:-:S04]  /*1950*/  PRMT R88, R15, 0x7610, R88 ;  /* 0x000076100f587816 */ /* 0x000fc80000000058 */
[----:B------:R-:W-:Y:S02]  /*1960*/  F2FP.BF16.F32.PACK_AB R18, RZ, R7 ;  /* 0x00000007ff12723e */ /* 0x000fe400000010ff */
[----:B------:R-:W-:-:S05]  /*1970*/  LEA.HI.X R7, R14, UR5, R19, 0x1, P3 ;  /* 0x000000050e077c11 */ /* 0x000fca00098f0c13 */
[----:B------:R0:W-:Y:S01]  /*1980*/  @P0 STG.E.U16 desc[UR12][R6.64], R18 ;  /* 0x0000001206000986 */ /* 0x0001e2000c10150c */
[----:B------:R-:W-:Y:S05]  /*1990*/  @!P1 BRA `(.L_x_23) ;  /* 0x0000000000049947 */ /* 0x000fea0003800000 */
[----:B------:R1:W5:Y:S02]  /*19a0*/  LDG.E.LTC128B.U16 R88, desc[UR12][R12.64+0x2] ;  /* 0x0000020c0c587981 */ /* 0x000364000c1e1520 */
.L_x_23:
[----:B------:R-:W-:Y:S05]  /*19b0*/  BSYNC B0 ;  /* 0x0000000000007941 */ /* 0x000fea0003800000 */
.L_x_22:
[----:B------:R-:W-:Y:S01]  /*19c0*/  USHF.L.U32 UR4, UR6, 0x3, URZ ;  /* 0x0000000306047899 */ /* 0x000fe2000800063f */
[----:B0----5:R-:W-:Y:S01]  /*19d0*/  IMAD.U32 R18, R88, 0x10000, RZ ;  /* 0x0001000058127824 */ /* 0x021fe200078e00ff */
[----:B------:R-:W-:Y:S01]  /*19e0*/  USHF.L.U64.HI UR5, UR6, 0x3, UR7 ;  /* 0x0000000306057899 */ /* 0x000fe20008010207 */
[----:B------:R-:W-:Y:S02]  /*19f0*/  ISETP.GT.AND P0, PT, R10, 0x8, PT ;  /* 0x000000080a00780c */ /* 0x000fe40003f04270 */
[----:B------:R-:W-:Y:S01]  /*1a00*/  FMUL R22, R18, R9 ;  /* 0x0000000912167220 */ /* 0x000fe20000400000 */
[----:B------:R-:W-:Y:S01]  /*1a10*/  IMAD.U32 R14, RZ, RZ, UR4 ;  /* 0x00000004ff0e7e24 */ /* 0x000fe2000f8e00ff */
[----:B------:R-:W-:Y:S01]  /*1a20*/  ISETP.GT.AND P3, PT, R0, RZ, P0 ;  /* 0x000000ff0000720c */ /* 0x000fe20000764270 */
[----:B------:R-:W-:Y:S02]  /*1a30*/  IMAD.U32 R15, RZ, RZ, UR5 ;  /* 0x00000005ff0f7e24 */ /* 0x000fe4000f8e00ff */
[----:B------:R-:W-:Y:S01]  /*1a40*/  FFMA R22, R89, R8, R22 ;  /* 0x0000000859167223 */ /* 0x000fe20000000016 */
[----:B------:R-:W-:-:S04]  /*1a50*/  IMAD.WIDE.U32 R18, R2, UR6, R14 ;  /* 0x0000000602127c25 */ /* 0x000fc8000f8e000e */
[----:B------:R-:W-:Y:S02]  /*1a60*/  F2FP.BF16.F32.PACK_AB R89, RZ, R22 ;  /* 0x00000016ff59723e */ /* 0x000fe400000010ff */
[----:B------:R-:W-:-:S03]  /*1a70*/  IADD3 R23, P4, R4, R18, RZ ;  /* 0x0000001204177210 */ /* 0x000fc60007f9e0ff */
[----:B------:R0:W-:Y:S01]  /*1a80*/  @P1 STG.E.U16 desc[UR12][R6.64+0x2], R89 ;  /* 0x0000025906001986 */ /* 0x0001e2000c10150c */
[----:B------:R-:W-:Y:S02]  /*1a90*/  IADD3.X R22, R5, R17, R19, P4, !PT ;  /* 0x0000001105167210 */ /* 0x000fe400027fe413 */
[----:B------:R-:W-:-:S04]  /*1aa0*/  LEA R18, P4, R23, UR8, 0x1 ;  /* 0x0000000817127c11 */ /* 0x000fc8000f8808ff */
[----:B------:R-:W-:-:S05]  /*1ab0*/  LEA.HI.X R19, R23, UR9, R22, 0x1, P4 ;  /* 0x0000000917137c11 */ /* 0x000fca000a0f0c16 */
[----:B------:R-:W2:Y:S01]  /*1ac0*/  @P3 LDG.E.LTC128B.U16 R88, desc[UR12][R18.64] ;  /* 0x0000000c12583981 */ /* 0x000ea2000c1e1520 */
[C---:B------:R-:W-:Y:S01]  /*1ad0*/  IMAD.SHL.U32 R17, R21.reuse, 0x2, RZ ;  /* 0x0000000215117824 */ /* 0x040fe200078e00ff */
[----:B------:R-:W-:Y:S01]  /*1ae0*/  SHF.L.U64.HI R21, R21, 0x1, R20 ;  /* 0x0000000115157819 */ /* 0x000fe20000010214 */
[----:B------:R-:W-:Y:S01]  /*1af0*/  BSSY B0, `(.L_x_24) ;  /* 0x000000b000007945 */ /* 0x000fe20003800000 */
[----:B------:R-:W-:Y:S01]  /*1b00*/  ISETP.GT.AND P1, PT, R0, 0x1, P0 ;  /* 0x000000010000780c */ /* 0x000fe20000724270 */
[----:B--2---:R-:W-:-:S04]  /*1b10*/  IMAD.U32 R22, R88, 0x10000, RZ ;  /* 0x0001000058167824 */ /* 0x004fc800078e00ff */
[----:B------:R-:W-:Y:S01]  /*1b20*/  FMUL R23, R22, R9 ;  /* 0x0000000916177220 */ /* 0x000fe20000400000 */
[----:B------:R-:W-:-:S03]  /*1b30*/  IADD3 R22, P4, R17, R6, RZ ;  /* 0x0000000611167210 */ /* 0x000fc60007f9e0ff */
[----:B------:R-:W-:-:S05]  /*1b40*/  FFMA R23, R90, R8, R23 ;  /* 0x000000085a177223 */ /* 0x000fca0000000017 */
[----:B------:R-:W-:Y:S01]  /*1b50*/  F2FP.BF16.F32.PACK_AB R20, RZ, R23 ;  /* 0x00000017ff14723e */ /* 0x000fe200000010ff */
[----:B------:R-:W-:-:S05]  /*1b60*/  IMAD.X R23, R21, 0x1, R7, P4 ;  /* 0x0000000115177824 */ /* 0x000fca00020e0607 */
[----:B------:R0:W-:Y:S01]  /*1b70*/  @P3 STG.E.U16 desc[UR12][R22.64], R20 ;  /* 0x0000001416003986 */ /* 0x0001e2000c10150c */
[----:B------:R-:W-:Y:S05]  /*1b80*/  @!P1 BRA `(.L_x_25) ;  /* 0x0000000000049947 */ /* 0x000fea0003800000 */
[----:B------:R2:W5:Y:S02]  /*1b90*/  LDG.E.LTC128B.U16 R88, desc[UR12][R18.64+0x2] ;  /* 0x0000020c12587981 */ /* 0x000564000c1e1520 */
.L_x_25:
[----:B------:R-:W-:Y:S05]  /*1ba0*/  BSYNC B0 ;  /* 0x0000000000007941 */ /* 0x000fea0003800000 */
.L_x_24:
[----:B0----5:R-:W-:Y:S01]  /*1bb0*/  IMAD.U32 R20, R88, 0x10000, RZ ;  /* 0x0001000058147824 */ /* 0x021fe200078e00ff */
[----:B------:R-:W-:Y:S01]  /*1bc0*/  ISETP.GT.AND P3, PT, R0, 0x8, P2 ;  /* 0x000000080000780c */ /* 0x000fe20001764270 */
[----:B------:R-:W-:Y:S02]  /*1bd0*/  BSSY B0, `(.L_x_26) ;  /* 0x0000007000007945 */ /* 0x000fe40003800000 */
[----:B------:R-:W-:-:S04]  /*1be0*/  FMUL R20, R20, R9 ;  /* 0x0000000914147220 */ /* 0x000fc80000400000 */
[----:B------:R-:W-:-:S05]  /*1bf0*/  FFMA R20, R91, R8, R20 ;  /* 0x000000085b147223 */ /* 0x000fca0000000014 */
[----:B------:R-:W-:-:S05]  /*1c00*/  F2FP.BF16.F32.PACK_AB R20, RZ, R20 ;  /* 0x00000014ff14723e */ /* 0x000fca00000010ff */
[----:B------:R0:W-:Y:S01]  /*1c10*/  @P1 STG.E.U16 desc[UR12][R22.64+0x2], R20 ;  /* 0x0000021416001986 */ /* 0x0001e2000c10150c */
[----:B------:R-:W-:Y:S05]  /*1c20*/  @!P3 BRA `(.L_x_27) ;  /* 0x000000000004b947 */ /* 0x000fea0003800000 */
[----:B------:R3:W5:Y:S02]  /*1c30*/  LDG.E.LTC128B.U16 R88, desc[UR12][R12.64+0x10] ;  /* 0x0000100c0c587981 */ /* 0x000764000c1e1520 */
.L_x_27:
[----:B------:R-:W-:Y:S05]  /*1c40*/  BSYNC B0 ;  /* 0x0000000000007941 */ /* 0x000fea0003800000 */
.L_x_26:
        /* <DEDUP_REMOVED lines=9> */
.L_x_29:
[----:B------:R-:W-:Y:S05]  /*1ce0*/  BSYNC B0 ;  /* 0x0000000000007941 */ /* 0x000fea0003800000 */
.L_x_28:
[----:B-----5:R-:W-:Y:S01]  /*1cf0*/  IMAD.U32 R20, R88, 0x10000, RZ ;  /* 0x0001000058147824 */ /* 0x020fe200078e00ff */
        /* <DEDUP_REMOVED lines=8> */
.L_x_31:
[----:B------:R-:W-:Y:S05]  /*1d80*/  BSYNC B0 ;  /* 0x0000000000007941 */ /* 0x000fea0003800000 */
.L_x_30:
        /* <DEDUP_REMOVED lines=9> */
.L_x_33:
[----:B------:R-:W-:Y:S05]  /*1e20*/  BSYNC B0 ;  /* 0x0000000000007941 */ /* 0x000fea0003800000 */
.L_x_32:
        /* <DEDUP_REMOVED lines=9> */
.L_x_35:
[----:B------:R-:W-:Y:S05]  /*1ec0*/  BSYNC B0 ;  /* 0x0000000000007941 */ /* 0x000fea0003800000 */
.L_x_34:
        /* <DEDUP_REMOVED lines=9> */
.L_x_37:
[----:B------:R-:W-:Y:S05]  /*1f60*/  BSYNC B0 ;  /* 0x0000000000007941 */ /* 0x000fea0003800000 */
.L_x_36:
        /* <DEDUP_REMOVED lines=9> */
.L_x_39:
[----:B------:R-:W-:Y:S05]  /*2000*/  BSYNC B0 ;  /* 0x0000000000007941 */ /* 0x000fea0003800000 */
.L_x_38:
        /* <DEDUP_REMOVED lines=9> */
.L_x_41:
[----:B------:R-:W-:Y:S05]  /*20a0*/  BSYNC B0 ;  /* 0x0000000000007941 */ /* 0x000fea0003800000 */
.L_x_40:
        /* <DEDUP_REMOVED lines=9> */
.L_x_43:
[----:B------:R-:W-:Y:S05]  /*2140*/  BSYNC B0 ;  /* 0x0000000000007941 */ /* 0x000fea0003800000 */
.L_x_42:
        /* <DEDUP_REMOVED lines=9> */
.L_x_45:
[----:B------:R-:W-:Y:S05]  /*21e0*/  BSYNC B0 ;  /* 0x0000000000007941 */ /* 0x000fea0003800000 */
.L_x_44:
        /* <DEDUP_REMOVED lines=9> */
.L_x_47:
[----:B------:R-:W-:Y:S05]  /*2280*/  BSYNC B0 ;  /* 0x0000000000007941 */ /* 0x000fea0003800000 */
.L_x_46:
        /* <DEDUP_REMOVED lines=9> */
.L_x_49:
[----:B------:R-:W-:Y:S05]  /*2320*/  BSYNC B0 ;  /* 0x0000000000007941 */ /* 0x000fea0003800000 */
.L_x_48:
        /* <DEDUP_REMOVED lines=9> */
.L_x_51:
[----:B------:R-:W-:Y:S05]  /*23c0*/  BSYNC B0 ;  /* 0x0000000000007941 */ /* 0x000fea0003800000 */
.L_x_50:
        /* <DEDUP_REMOVED lines=9> */
.L_x_53:
[----:B------:R-:W-:Y:S05]  /*2460*/  BSYNC B0 ;  /* 0x0000000000007941 */ /* 0x000fea0003800000 */
.L_x_52:
        /* <DEDUP_REMOVED lines=9> */
.L_x_55:
[----:B------:R-:W-:Y:S05]  /*2500*/  BSYNC B0 ;  /* 0x0000000000007941 */ /* 0x000fea0003800000 */
.L_x_54:
        /* <DEDUP_REMOVED lines=9> */
.L_x_57:
[----:B------:R-:W-:Y:S05]  /*25a0*/  BSYNC B0 ;  /* 0x0000000000007941 */ /* 0x000fea0003800000 */
.L_x_56:
        /* <DEDUP_REMOVED lines=9> */
.L_x_59:
[----:B------:R-:W-:Y:S05]  /*2640*/  BSYNC B0 ;  /* 0x0000000000007941 */ /* 0x000fea0003800000 */
.L_x_58:
        /* <DEDUP_REMOVED lines=9> */
.L_x_61:
[----:B------:R-:W-:Y:S05]  /*26e0*/  BSYNC B0 ;  /* 0x0000000000007941 */ /* 0x000fea0003800000 */
.L_x_60:
        /* <DEDUP_REMOVED lines=9> */
.L_x_63:
[----:B------:R-:W-:Y:S05]  /*2780*/  BSYNC B0 ;  /* 0x0000000000007941 */ /* 0x000fea0003800000 */
.L_x_62:
        /* <DEDUP_REMOVED lines=9> */
.L_x_65:
[----:B------:R-:W-:Y:S05]  /*2820*/  BSYNC B0 ;  /* 0x0000000000007941 */ /* 0x000fea0003800000 */
.L_x_64:
        /* <DEDUP_REMOVED lines=9> */
.L_x_67:
[----:B------:R-:W-:Y:S05]  /*28c0*/  BSYNC B0 ;  /* 0x0000000000007941 */ /* 0x000fea0003800000 */
.L_x_66:
        /* <DEDUP_REMOVED lines=9> */
.L_x_69:
[----:B------:R-:W-:Y:S05]  /*2960*/  BSYNC B0 ;  /* 0x0000000000007941 */ /* 0x000fea0003800000 */
.L_x_68:
        /* <DEDUP_REMOVED lines=9> */
.L_x_71:
[----:B------:R-:W-:Y:S05]  /*2a00*/  BSYNC B0 ;  /* 0x0000000000007941 */ /* 0x000fea0003800000 */
.L_x_70:
        /* <DEDUP_REMOVED lines=9> */
.L_x_73:
[----:B------:R-:W-:Y:S05]  /*2aa0*/  BSYNC B0 ;  /* 0x0000000000007941 */ /* 0x000fea0003800000 */
.L_x_72:
        /* <DEDUP_REMOVED lines=9> */
.L_x_75:
[----:B------:R-:W-:Y:S05]  /*2b40*/  BSYNC B0 ;  /* 0x0000000000007941 */ /* 0x000fea0003800000 */
.L_x_74:
        /* <DEDUP_REMOVED lines=9> */
.L_x_77:
[----:B------:R-:W-:Y:S05]  /*2be0*/  BSYNC B0 ;  /* 0x0000000000007941 */ /* 0x000fea0003800000 */
.L_x_76:
        /* <DEDUP_REMOVED lines=9> */
.L_x_79:
[----:B------:R-:W-:Y:S05]  /*2c80*/  BSYNC B0 ;  /* 0x0000000000007941 */ /* 0x000fea0003800000 */
.L_x_78:
        /* <DEDUP_REMOVED lines=9> */
.L_x_81:
[----:B------:R-:W-:Y:S05]  /*2d20*/  BSYNC B0 ;  /* 0x0000000000007941 */ /* 0x000fea0003800000 */
.L_x_80:
        /* <DEDUP_REMOVED lines=9> */
.L_x_83:
[----:B------:R-:W-:Y:S05]  /*2dc0*/  BSYNC B0 ;  /* 0x0000000000007941 */ /* 0x000fea0003800000 */
.L_x_82:
        /* <DEDUP_REMOVED lines=9> */
.L_x_85:
[----:B------:R-:W-:Y:S05]  /*2e60*/  BSYNC B0 ;  /* 0x0000000000007941 */ /* 0x000fea0003800000 */
.L_x_84:
        /* <DEDUP_REMOVED lines=9> */
.L_x_87:
[----:B------:R-:W-:Y:S05]  /*2f00*/  BSYNC B0 ;  /* 0x0000000000007941 */ /* 0x000fea0003800000 */
.L_x_86:
        /* <DEDUP_REMOVED lines=9> */
.L_x_89:
[----:B------:R-:W-:Y:S05]  /*2fa0*/  BSYNC B0 ;  /* 0x0000000000007941 */ /* 0x000fea0003800000 */
.L_x_88:
        /* <DEDUP_REMOVED lines=9> */
.L_x_91:
[----:B------:R-:W-:Y:S05]  /*3040*/  BSYNC B0 ;  /* 0x0000000000007941 */ /* 0x000fea0003800000 */
.L_x_90:
        /* <DEDUP_REMOVED lines=9> */
.L_x_93:
[----:B------:R-:W-:Y:S05]  /*30e0*/  BSYNC B0 ;  /* 0x0000000000007941 */ /* 0x000fea0003800000 */
.L_x_92:
        /* <DEDUP_REMOVED lines=9> */
.L_x_95:
[----:B------:R-:W-:Y:S05]  /*3180*/  BSYNC B0 ;  /* 0x0000000000007941 */ /* 0x000fea0003800000 */
.L_x_94:
        /* <DEDUP_REMOVED lines=9> */
.L_x_97:
[----:B------:R-:W-:Y:S05]  /*3220*/  BSYNC B0 ;  /* 0x0000000000007941 */ /* 0x000fea0003800000 */
.L_x_96:
        /* <DEDUP_REMOVED lines=9> */
.L_x_99:
[----:B------:R-:W-:Y:S05]  /*32c0*/  BSYNC B0 ;  /* 0x0000000000007941 */ /* 0x000fea0003800000 */
.L_x_98:
        /* <DEDUP_REMOVED lines=9> */
.L_x_101:
[----:B------:R-:W-:Y:S05]  /*3360*/  BSYNC B0 ;  /* 0x0000000000007941 */ /* 0x000fea0003800000 */
.L_x_100:
        /* <DEDUP_REMOVED lines=9> */
.L_x_103:
[----:B------:R-:W-:Y:S05]  /*3400*/  BSYNC B0 ;  /* 0x0000000000007941 */ /* 0x000fea0003800000 */
.L_x_102:
        /* <DEDUP_REMOVED lines=9> */
.L_x_105:
[----:B------:R-:W-:Y:S05]  /*34a0*/  BSYNC B0 ;  /* 0x0000000000007941 */ /* 0x000fea0003800000 */
.L_x_104:
        /* <DEDUP_REMOVED lines=9> */
.L_x_107:
[----:B------:R-:W-:Y:S05]  /*3540*/  BSYNC B0 ;  /* 0x0000000000007941 */ /* 0x000fea0003800000 */
.L_x_106:
        /* <DEDUP_REMOVED lines=9> */
.L_x_109:
[----:B------:R-:W-:Y:S05]  /*35e0*/  BSYNC B0 ;  /* 0x0000000000007941 */ /* 0x000fea0003800000 */
.L_x_108:
        /* <DEDUP_REMOVED lines=9> */
.L_x_111:
[----:B------:R-:W-:Y:S05]  /*3680*/  BSYNC B0 ;  /* 0x0000000000007941 */ /* 0x000fea0003800000 */
.L_x_110:
        /* <DEDUP_REMOVED lines=9> */
.L_x_113:
[----:B------:R-:W-:Y:S05]  /*3720*/  BSYNC B0 ;  /* 0x0000000000007941 */ /* 0x000fea0003800000 */
.L_x_112:
        /* <DEDUP_REMOVED lines=9> */
.L_x_115:
[----:B------:R-:W-:Y:S05]  /*37c0*/  BSYNC B0 ;  /* 0x0000000000007941 */ /* 0x000fea0003800000 */
.L_x_114:
        /* <DEDUP_REMOVED lines=9> */
.L_x_117:
[----:B------:R-:W-:Y:S05]  /*3860*/  BSYNC B0 ;  /* 0x0000000000007941 */ /* 0x000fea0003800000 */
.L_x_116:
        /* <DEDUP_REMOVED lines=9> */
.L_x_119:
[----:B------:R-:W-:Y:S05]  /*3900*/  BSYNC B0 ;  /* 0x0000000000007941 */ /* 0x000fea0003800000 */
.L_x_118:
        /* <DEDUP_REMOVED lines=9> */
.L_x_121:
[----:B------:R-:W-:Y:S05]  /*39a0*/  BSYNC B0 ;  /* 0x0000000000007941 */ /* 0x000fea0003800000 */
.L_x_120:
        /* <DEDUP_REMOVED lines=9> */
.L_x_123:
[----:B------:R-:W-:Y:S05]  /*3a40*/  BSYNC B0 ;  /* 0x0000000000007941 */ /* 0x000fea0003800000 */
.L_x_122:
        /* <DEDUP_REMOVED lines=9> */
.L_x_125:
[----:B------:R-:W-:Y:S05]  /*3ae0*/  BSYNC B0 ;  /* 0x0000000000007941 */ /* 0x000fea0003800000 */
.L_x_124:
        /* <DEDUP_REMOVED lines=9> */
.L_x_127:
[----:B------:R-:W-:Y:S05]  /*3b80*/  BSYNC B0 ;  /* 0x0000000000007941 */ /* 0x000fea0003800000 */
.L_x_126:
        /* <DEDUP_REMOVED lines=9> */
.L_x_129:
[----:B------:R-:W-:Y:S05]  /*3c20*/  BSYNC B0 ;  /* 0x0000000000007941 */ /* 0x000fea0003800000 */
.L_x_128:
        /* <DEDUP_REMOVED lines=9> */
.L_x_131:
[----:B------:R-:W-:Y:S05]  /*3cc0*/  BSYNC B0 ;  /* 0x0000000000007941 */ /* 0x000fea0003800000 */
.L_x_130:
        /* <DEDUP_REMOVED lines=9> */
.L_x_133:
[----:B------:R-:W-:Y:S05]  /*3d60*/  BSYNC B0 ;  /* 0x0000000000007941 */ /* 0x000fea0003800000 */
.L_x_132:
        /* <DEDUP_REMOVED lines=9> */
.L_x_135:
[----:B------:R-:W-:Y:S05]  /*3e00*/  BSYNC B0 ;  /* 0x0000000000007941 */ /* 0x000fea0003800000 */
.L_x_134:
        /* <DEDUP_REMOVED lines=9> */
.L_x_137:
[----:B------:R-:W-:Y:S05]  /*3ea0*/  BSYNC B0 ;  /* 0x0000000000007941 */ /* 0x000fea0003800000 */
.L_x_136:
        /* <DEDUP_REMOVED lines=9> */
.L_x_139:
[----:B------:R-:W-:Y:S05]  /*3f40*/  BSYNC B0 ;  /* 0x0000000000007941 */ /* 0x000fea0003800000 */
.L_x_138:
        /* <DEDUP_REMOVED lines=9> */
.L_x_141:
[----:B------:R-:W-:Y:S05]  /*3fe0*/  BSYNC B0 ;  /* 0x0000000000007941 */ /* 0x000fea0003800000 */
.L_x_140:
[----:B01-345:R-:W-:Y:S01]  /*3ff0*/  IMAD.U32 R12, R88, 0x10000, RZ ;  /* 0x00010000580c7824 */ /* 0x03bfe200078e00ff */
        /* <DEDUP_REMOVED lines=8> */
.L_x_143:
[----:B------:R-:W-:Y:S05]  /*4080*/  BSYNC B0 ;  /* 0x0000000000007941 */ /* 0x000fea0003800000 */
.L_x_142:
[----:B0----5:R-:W-:Y:S01]  /*4090*/  IMAD.U32 R12, R88, 0x10000, RZ ;  /* 0x00010000580c7824 */ /* 0x021fe200078e00ff */
[----:B------:R-:W-:Y:S01]  /*40a0*/  ISETP.GT.AND P1, PT, R0, 0x79, P0 ;  /* 0x000000790000780c */ /* 0x000fe20000724270 */
[----:B------:R-:W-:Y:S01]  /*40b0*/  BSSY B0, `(.L_x_144) ;  /* 0x000000b000007945 */ /* 0x000fe20003800000 */
[----:B------:R-:W-:Y:S01]  /*40c0*/  IADD3 R91, P0, R2, 0x40, RZ ;  /* 0x00000040025b7810 */ /* 0x000fe20007f1e0ff */
[----:B------:R-:W-:Y:S01]  /*40d0*/  FMUL R13, R12, R9 ;  /* 0x000000090c0d7220 */ /* 0x000fe20000400000 */
[----:B------:R-:W-:-:S03]  /*40e0*/  @P3 IMAD.MOV.U32 R12, RZ, RZ, R22 ;  /* 0x000000ffff0c3224 */ /* 0x000fc600078e0016 */
[----:B------:R-:W-:-:S05]  /*40f0*/  FFMA R13, R150, R8, R13 ;  /* 0x00000008960d7223 */ /* 0x000fca000000000d */
[----:B------:R-:W-:-:S04]  /*4100*/  F2FP.BF16.F32.PACK_AB R13, RZ, R13 ;  /* 0x0000000dff0d723e */ /* 0x000fc800000010ff */
[----:B------:R-:W-:Y:S01]  /*4110*/  PRMT R20, R13, 0x7610, R20 ;  /* 0x000076100d147816 */ /* 0x000fe20000000014 */
[----:B------:R-:W-:-:S05]  /*4120*/  @P3 IMAD.MOV.U32 R13, RZ, RZ, R23 ;  /* 0x000000ffff0d3224 */ /* 0x000fca00078e0017 */
[----:B------:R0:W-:Y:S01]  /*4130*/  @P3 STG.E.U16 desc[UR12][R12.64+0xf0], R20 ;  /* 0x0000f0140c003986 */ /* 0x0001e2000c10150c */
[----:B------:R-:W-:Y:S05]  /*4140*/  @!P1 BRA `(.L_x_145) ;  /* 0x0000000000049947 */ /* 0x000fea0003800000 */
[----:B------:R3:W5:Y:S02]  /*4150*/  LDG.E.LTC128B.U16 R88, desc[UR12][R18.64+0xf2] ;  /* 0x0000f20c12587981 */ /* 0x000764000c1e1520 */
.L_x_145:
[----:B------:R-:W-:Y:S05]  /*4160*/  BSYNC B0 ;  /* 0x0000000000007941 */ /* 0x000fea0003800000 */
.L_x_144:
[----:B-----5:R-:W-:Y:S02]  /*4170*/  IMAD.U32 R2, R88, 0x10000, RZ ;  /* 0x0001000058027824 */ /* 0x020fe400078e00ff */
[----:B------:R-:W-:Y:S01]  /*4180*/  IMAD.X R3, RZ, RZ, R3, P0 ;  /* 0x000000ffff037224 */ /* 0x000fe200000e0603 */
[----:B------:R-:W-:Y:S01]  /*4190*/  ISETP.GT.AND P0, PT, R10, 0x40, PT ;  /* 0x000000400a00780c */ /* 0x000fe20003f04270 */
[----:B------:R-:W-:Y:S01]  /*41a0*/  FMUL R2, R2, R9 ;  /* 0x0000000902027220 */ /* 0x000fe20000400000 */
[----:B0-----:R-:W-:Y:S02]  /*41b0*/  IMAD.WIDE.U32 R12, R91, UR6, R4 ;  /* 0x000000065b0c7c25 */ /* 0x001fe4000f8e0004 */
[----:B------:R-:W-:Y:S02]  /*41c0*/  ISETP.GT.AND P3, PT, R0, RZ, P0 ;  /* 0x000000ff0000720c */ /* 0x000fe40000764270 */
[----:B------:R-:W-:Y:S01]  /*41d0*/  FFMA R2, R151, R8, R2 ;  /* 0x0000000897027223 */ /* 0x000fe20000000002 */
[----:B-123--:R-:W-:-:S04]  /*41e0*/  IMAD R18, R3, UR6, RZ ;  /* 0x0000000603127c24 */ /* 0x00efc8000f8e02ff */
[----:B------:R-:W-:Y:S01]  /*41f0*/  IMAD R93, R91, UR7, R18 ;  /* 0x000000075b5d7c24 */ /* 0x000fe2000f8e0212 */
[----:B------:R-:W-:Y:S02]  /*4200*/  F2FP.BF16.F32.PACK_AB R18, RZ, R2 ;  /* 0x00000002ff12723e */ /* 0x000fe400000010ff */
[C---:B------:R-:W-:Y:S01]  /*4210*/  LEA R2, P2, R12.reuse, UR8, 0x1 ;  /* 0x000000080c027c11 */ /* 0x040fe2000f8408ff */
[----:B------:R-:W-:Y:S02]  /*4220*/  IMAD.IADD R3, R13, 0x1, R93 ;  /* 0x000000010d037824 */ /* 0x000fe400078e025d */
[----:B------:R0:W-:Y:S03]  /*4230*/  @P1 STG.E.U16 desc[UR12][R22.64+0xf2], R18 ;  /* 0x0000f21216001986 */ /* 0x0001e6000c10150c */
        /* <DEDUP_REMOVED lines=15> */
.L_x_147:
[----:B------:R-:W-:Y:S05]  /*4330*/  BSYNC B0 ;  /* 0x0000000000007941 */ /* 0x000fea0003800000 */
.L_x_146:
[----:B------:R-:W-:Y:S01]  /*4340*/  IMAD.WIDE.U32 R14, R91, UR6, R14 ;  /* 0x000000065b0e7c25 */ /* 0x000fe2000f8e000e */
[----:B------:R-:W-:Y:S01]  /*4350*/  ISETP.GT.AND P1, PT, R10, 0x48, PT ;  /* 0x000000480a00780c */ /* 0x000fe20003f24270 */
[----:B------:R-:W-:Y:S02]  /*4360*/  BSSY B0, `(.L_x_148) ;  /* 0x000000f000007945 */ /* 0x000fe40003800000 */
[----:B-----5:R-:W-:Y:S01]  /*4370*/  IMAD.U32 R16, R88, 0x10000, RZ ;  /* 0x0001000058107824 */ /* 0x020fe200078e00ff */
[----:B0-----:R-:W-:Y:S01]  /*4380*/  IADD3 R11, P3, R4, R14, RZ ;  /* 0x0000000e040b7210 */ /* 0x001fe20007f7e0ff */
[----:B------:R-:W-:Y:S02]  /*4390*/  @P2 IMAD.MOV.U32 R10, RZ, RZ, R12 ;  /* 0x000000ffff0a2224 */ /* 0x000fe400078e000c */
[----:B------:R-:W-:Y:S01]  /*43a0*/  FMUL R16, R16, R9 ;  /* 0x0000000910107220 */ /* 0x000fe20000400000 */
[----:B------:R-:W-:Y:S02]  /*43b0*/  IADD3.X R14, R5, R93, R15, P3, !PT ;  /* 0x0000005d050e7210 */ /* 0x000fe40001ffe40f */
[----:B------:R-:W-:Y:S01]  /*43c0*/  LEA R4, P4, R11, UR8, 0x1 ;  /* 0x000000080b047c11 */ /* 0x000fe2000f8808ff */
[----:B------:R-:W-:Y:S01]  /*43d0*/  FFMA R16, R25, R8, R16 ;  /* 0x0000000819107223 */ /* 0x000fe20000000010 */
[----:B------:R-:W-:-:S02]  /*43e0*/  ISETP.GT.AND P3, PT, R0, RZ, P1 ;  /* 0x000000ff0000720c */ /* 0x000fc40000f64270 */
[----:B------:R-:W-:Y:S01]  /*43f0*/  LEA.HI.X R5, R11, UR9, R14, 0x1, P4 ;  /* 0x000000090b057c11 */ /* 0x000fe2000a0f0c0e */
[----:B------:R-:W-:Y:S01]  /*4400*/  @P2 IMAD.MOV.U32 R11, RZ, RZ, R13 ;  /* 0x000000ffff0b2224 */ /* 0x000fe200078e000d */
[----:B------:R-:W-:-:S05]  /*4410*/  F2FP.BF16.F32.PACK_AB R16, RZ, R16 ;  /* 0x00000010ff10723e */ /* 0x000fca00000010ff */
[----:B------:R0:W-:Y:S04]  /*4420*/  @P2 STG.E.U16 desc[UR12][R10.64+0x2], R16 ;  /* 0x000002100a002986 */ /* 0x0001e8000c10150c */
[----:B------:R-:W-:Y:S05]  /*4430*/  @!P3 BRA `(.L_x_149) ;  /* 0x000000000004b947 */ /* 0x000fea0003800000 */
[----:B------:R2:W5:Y:S02]  /*4440*/  LDG.E.LTC128B.U16 R88, desc[UR12][R4.64] ;  /* 0x0000000c04587981 */ /* 0x000564000c1e1520 */
.L_x_149:
[----:B------:R-:W-:Y:S05]  /*4450*/  BSYNC B0 ;  /* 0x0000000000007941 */ /* 0x000fea0003800000 */
.L_x_148:
[----:B0----5:R-:W-:Y:S01]  /*4460*/  IMAD.U32 R10, R88, 0x10000, RZ ;  /* 0x00010000580a7824 */ /* 0x021fe200078e00ff */
[----:B------:R-:W-:Y:S01]  /*4470*/  IADD3 R14, P4, R12, R17, RZ ;  /* 0x000000110c0e7210 */ /* 0x000fe20007f9e0ff */
[----:B------:R-:W-:Y:S01]  /*4480*/  BSSY B0, `(.L_x_150) ;  /* 0x0000009000007945 */ /* 0x000fe20003800000 */
[----:B------:R-:W-:Y:S01]  /*4490*/  ISETP.GT.AND P2, PT, R0, 0x1, P1 ;  /* 0x000000010000780c */ /* 0x000fe20000f44270 */
[----:B------:R-:W-:Y:S02]  /*44a0*/  FMUL R11, R10, R9 ;  /* 0x000000090a0b7220 */ /* 0x000fe40000400000 */
[----:B------:R-:W-:Y:S02]  /*44b0*/  IMAD.X R15, R13, 0x1, R21, P4 ;  /* 0x000000010d0f7824 */ /* 0x000fe400020e0615 */
[----:B------:R-:W-:-:S05]  /*44c0*/  FFMA R11, R26, R8, R11 ;  /* 0x000000081a0b7223 */ /* 0x000fca000000000b */
[----:B------:R-:W-:-:S05]  /*44d0*/  F2FP.BF16.F32.PACK_AB R11, RZ, R11 ;  /* 0x0000000bff0b723e */ /* 0x000fca00000010ff */
[----:B------:R0:W-:Y:S01]  /*44e0*/  @P3 STG.E.U16 desc[UR12][R14.64], R11 ;  /* 0x0000000b0e003986 */ /* 0x0001e2000c10150c */
[----:B------:R-:W-:Y:S05]  /*44f0*/  @!P2 BRA `(.L_x_151) ;  /* 0x000000000004a947 */ /* 0x000fea0003800000 */
[----:B------:R3:W5:Y:S02]  /*4500*/  LDG.E.LTC128B.U16 R88, desc[UR12][R4.64+0x2] ;  /* 0x0000020c04587981 */ /* 0x000764000c1e1520 */
.L_x_151:
[----:B------:R-:W-:Y:S05]  /*4510*/  BSYNC B0 ;  /* 0x0000000000007941 */ /* 0x000fea0003800000 */
.L_x_150:
[----:B-----5:R-:W-:Y:S01]  /*4520*/  IMAD.U32 R10, R88, 0x10000, RZ ;  /* 0x00010000580a7824 */ /* 0x020fe200078e00ff */
[----:B------:R-:W-:Y:S01]  /*4530*/  ISETP.GT.AND P3, PT, R0, 0x8, P0 ;  /* 0x000000080000780c */ /* 0x000fe20000764270 */
[----:B0-----:R-:W-:Y:S01]  /*4540*/  @P2 IMAD.MOV.U32 R11, RZ, RZ, R15 ;  /* 0x000000ffff0b2224 */ /* 0x001fe200078e000f */
[----:B------:R-:W-:Y:S01]  /*4550*/  BSSY B0, `(.L_x_152) ;  /* 0x0000009000007945 */ /* 0x000fe20003800000 */
[----:B------:R-:W-:-:S04]  /*4560*/  FMUL R10, R10, R9 ;  /* 0x000000090a0a7220 */ /* 0x000fc80000400000 */
[----:B------:R-:W-:-:S05]  /*4570*/  FFMA R10, R27, R8, R10 ;  /* 0x000000081b0a7223 */ /* 0x000fca000000000a */
[----:B------:R-:W-:-:S04]  /*4580*/  F2FP.BF16.F32.PACK_AB R10, RZ, R10 ;  /* 0x0000000aff0a723e */ /* 0x000fc800000010ff */
[----:B------:R-:W-:Y:S01]  /*4590*/  PRMT R16, R10, 0x7610, R16 ;  /* 0x000076100a107816 */ /* 0x000fe20000000010 */
[----:B------:R-:W-:-:S05]  /*45a0*/  @P2 IMAD.MOV.U32 R10, RZ, RZ, R14 ;  /* 0x000000ffff0a2224 */ /* 0x000fca00078e000e */
[----:B------:R0:W-:Y:S01]  /*45b0*/  @P2 STG.E.U16 desc[UR12][R10.64+0x2], R16 ;  /* 0x000002100a002986 */ /* 0x0001e2000c10150c */
[----:B------:R-:W-:Y:S05]  /*45c0*/  @!P3 BRA `(.L_x_153) ;  /* 0x000000000004b947 */ /* 0x000fea0003800000 */
[----:B------:R4:W5:Y:S02]  /*45d0*/  LDG.E.LTC128B.U16 R88, desc[UR12][R2.64+0x10] ;  /* 0x0000100c02587981 */ /* 0x000964000c1e1520 */
.L_x_153:
[----:B------:R-:W-:Y:S05]  /*45e0*/  BSYNC B0 ;  /* 0x0000000000007941 */ /* 0x000fea0003800000 */
.L_x_152:
[----:B0----5:R-:W-:Y:S01]  /*45f0*/  IMAD.U32 R10, R88, 0x10000, RZ ;  /* 0x00010000580a7824 */ /* 0x021fe200078e00ff */
[----:B------:R-:W-:Y:S01]  /*4600*/  ISETP.GT.AND P2, PT, R0, 0x9, P0 ;  /* 0x000000090000780c */ /* 0x000fe20000744270 */
[----:B------:R-:W-:Y:S02]  /*4610*/  BSSY B0, `(.L_x_154) ;  /* 0x000000a000007945 */ /* 0x000fe40003800000 */
[----:B------:R-:W-:Y:S01]  /*4620*/  FMUL R11, R10, R9 ;  /* 0x000000090a0b7220 */ /* 0x000fe20000400000 */
[----:B------:R-:W-:-:S03]  /*4630*/  IMAD.MOV.U32 R10, RZ, RZ, R12 ;  /* 0x000000ffff0a7224 */ /* 0x000fc600078e000c */
[----:B------:R-:W-:-:S05]  /*4640*/  FFMA R11, R28, R8, R11 ;  /* 0x000000081c0b7223 */ /* 0x000fca000000000b */
[----:B------:R-:W-:-:S04]  /*4650*/  F2FP.BF16.F32.PACK_AB R11, RZ, R11 ;  /* 0x0000000bff0b723e */ /* 0x000fc800000010ff */
[----:B------:R-:W-:Y:S01]  /*4660*/  PRMT R16, R11, 0x7610, R16 ;  /* 0x000076100b107816 */ /* 0x000fe20000000010 */
[----:B------:R-:W-:-:S05]  /*4670*/  IMAD.MOV.U32 R11, RZ, RZ, R13 ;  /* 0x000000ffff0b7224 */ /* 0x000fca00078e000d */
[----:B------:R0:W-:Y:S01]  /*4680*/  @P3 STG.E.U16 desc[UR12][R10.64+0x10], R16 ;  /* 0x000010100a003986 */ /* 0x0001e2000c10150c */
[----:B------:R-:W-:Y:S05]  /*4690*/  @!P2 BRA `(.L_x_155) ;  /* 0x000000000004a947 */ /* 0x000fea0003800000 */
[----:B------:R0:W5:Y:S02]  /*46a0*/  LDG.E.LTC128B.U16 R88, desc[UR12][R2.64+0x12] ;  /* 0x0000120c02587981 */ /* 0x000164000c1e1520 */
.L_x_155:
[----:B------:R-:W-:Y:S05]  /*46b0*/  BSYNC B0 ;  /* 0x0000000000007941 */ /* 0x000fea0003800000 */
.L_x_154:
        /* <DEDUP_REMOVED lines=9> */
.L_x_157:
[----:B------:R-:W-:Y:S05]  /*4750*/  BSYNC B0 ;  /* 0x0000000000007941 */ /* 0x000fea0003800000 */
.L_x_156:
        /* <DEDUP_REMOVED lines=9> */
.L_x_159:
[----:B------:R-:W-:Y:S05]  /*47f0*/  BSYNC B0 ;  /* 0x0000000000007941 */ /* 0x000fea0003800000 */
.L_x_158:
[----:B-----5:R-:W-:Y:S01]  /*4800*/  IMAD.U32 R12, R88, 0x10000, RZ ;  /* 0x00010000580c7824 */ /* 0x020fe200078e00ff */
[----:B------:R-:W-:Y:S01]  /*4810*/  IADD3 R6, P4, P5, R17, R6, R19 ;  /* 0x0000000611067210 */ /* 0x000fe20007d9e013 */
[----:B------:R-:W-:Y:S01]  /*4820*/  BSSY B0, `(.L_x_160) ;  /* 0x0000009000007945 */ /* 0x000fe20003800000 */
[----:B------:R-:W-:Y:S01]  /*4830*/  ISETP.GT.AND P3, PT, R0, 0x10, P0 ;  /* 0x000000100000780c */ /* 0x000fe20000764270 */
[----:B------:R-:W-:Y:S01]  /*4840*/  FMUL R12, R12, R9 ;  /* 0x000000090c0c7220 */ /* 0x000fe20000400000 */
[----:B------:R-:W-:-:S03]  /*4850*/  IADD3.X R7, R21, R7, R89, P4, P5 ;  /* 0x0000000715077210 */ /* 0x000fc600027ea459 */
[----:B------:R-:W-:-:S05]  /*4860*/  FFMA R12, R31, R8, R12 ;  /* 0x000000081f0c7223 */ /* 0x000fca000000000c */
[----:B------:R-:W-:-:S05]  /*4870*/  F2FP.BF16.F32.PACK_AB R12, RZ, R12 ;  /* 0x0000000cff0c723e */ /* 0x000fca00000010ff */
[----:B------:R0:W-:Y:S01]  /*4880*/  @P2 STG.E.U16 desc[UR12][R6.64+0x12], R12 ;  /* 0x0000120c06002986 */ /* 0x0001e2000c10150c */
[----:B------:R-:W-:Y:S05]  /*4890*/  @!P3 BRA `(.L_x_161) ;  /* 0x000000000004b947 */ /* 0x000fea0003800000 */
[----:B------:R0:W5:Y:S02]  /*48a0*/  LDG.E.LTC128B.U16 R88, desc[UR12][R2.64+0x20] ;  /* 0x0000200c02587981 */ /* 0x000164000c1e1520 */
.L_x_161:
[----:B------:R-:W-:Y:S05]  /*48b0*/  BSYNC B0 ;  /* 0x0000000000007941 */ /* 0x000fea0003800000 */
.L_x_160:
        /* <DEDUP_REMOVED lines=9> */
.L_x_163:
[----:B------:R-:W-:Y:S05]  /*4950*/  BSYNC B0 ;  /* 0x0000000000007941 */ /* 0x000fea0003800000 */
.L_x_162:
        /* <DEDUP_REMOVED lines=9> */
.L_x_165:
[----:B------:R-:W-:Y:S05]  /*49f0*/  BSYNC B0 ;  /* 0x0000000000007941 */ /* 0x000fea0003800000 */
.L_x_164:
        /* <DEDUP_REMOVED lines=9> */
.L_x_167:
[----:B------:R-:W-:Y:S05]  /*4a90*/  BSYNC B0 ;  /* 0x0000000000007941 */ /* 0x000fea0003800000 */
.L_x_166:
        /* <DEDUP_REMOVED lines=9> */
.L_x_169:
[----:B------:R-:W-:Y:S05]  /*4b30*/  BSYNC B0 ;  /* 0x0000000000007941 */ /* 0x000fea0003800000 */
.L_x_168:
        /* <DEDUP_REMOVED lines=9> */
.L_x_171:
[----:B------:R-:W-:Y:S05]  /*4bd0*/  BSYNC B0 ;  /* 0x0000000000007941 */ /* 0x000fea0003800000 */
.L_x_170:
        /* <DEDUP_REMOVED lines=9> */
.L_x_173:
[----:B------:R-:W-:Y:S05]  /*4c70*/  BSYNC B0 ;  /* 0x0000000000007941 */ /* 0x000fea0003800000 */
.L_x_172:
        /* <DEDUP_REMOVED lines=9> */
.L_x_175:
[----:B------:R-:W-:Y:S05]  /*4d10*/  BSYNC B0 ;  /* 0x0000000000007941 */ /* 0x000fea0003800000 */
.L_x_174:
        /* <DEDUP_REMOVED lines=9> */
.L_x_177:
[----:B------:R-:W-:Y:S05]  /*4db0*/  BSYNC B0 ;  /* 0x0000000000007941 */ /* 0x000fea0003800000 */
.L_x_176:
        /* <DEDUP_REMOVED lines=9> */
.L_x_179:
[----:B------:R-:W-:Y:S05]  /*4e50*/  BSYNC B0 ;  /* 0x0000000000007941 */ /* 0x000fea0003800000 */
.L_x_178:
        /* <DEDUP_REMOVED lines=9> */
.L_x_181:
[----:B------:R-:W-:Y:S05]  /*4ef0*/  BSYNC B0 ;  /* 0x0000000000007941 */ /* 0x000fea0003800000 */
.L_x_180:
        /* <DEDUP_REMOVED lines=9> */
.L_x_183:
[----:B------:R-:W-:Y:S05]  /*4f90*/  BSYNC B0 ;  /* 0x0000000000007941 */ /* 0x000fea0003800000 */
.L_x_182:
        /* <DEDUP_REMOVED lines=9> */
.L_x_185:
[----:B------:R-:W-:Y:S05]  /*5030*/  BSYNC B0 ;  /* 0x0000000000007941 */ /* 0x000fea0003800000 */
.L_x_184:
        /* <DEDUP_REMOVED lines=9> */
.L_x_187:
[----:B------:R-:W-:Y:S05]  /*50d0*/  BSYNC B0 ;  /* 0x0000000000007941 */ /* 0x000fea0003800000 */
.L_x_186:
        /* <DEDUP_REMOVED lines=9> */
.L_x_189:
[----:B------:R-:W-:Y:S05]  /*5170*/  BSYNC B0 ;  /* 0x0000000000007941 */ /* 0x000fea0003800000 */
.L_x_188:
        /* <DEDUP_REMOVED lines=9> */
.L_x_191:
[----:B------:R-:W-:Y:S05]  /*5210*/  BSYNC B0 ;  /* 0x0000000000007941 */ /* 0x000fea0003800000 */
.L_x_190:
        /* <DEDUP_REMOVED lines=9> */
.L_x_193:
[----:B------:R-:W-:Y:S05]  /*52b0*/  BSYNC B0 ;  /* 0x0000000000007941 */ /* 0x000fea0003800000 */
.L_x_192:
        /* <DEDUP_REMOVED lines=9> */
.L_x_195:
[----:B------:R-:W-:Y:S05]  /*5350*/  BSYNC B0 ;  /* 0x0000000000007941 */ /* 0x000fea0003800000 */
.L_x_194:
        /* <DEDUP_REMOVED lines=9> */
.L_x_197:
[----:B------:R-:W-:Y:S05]  /*53f0*/  BSYNC B0 ;  /* 0x0000000000007941 */ /* 0x000fea0003800000 */
.L_x_196:
        /* <DEDUP_REMOVED lines=9> */
.L_x_199:
[----:B------:R-:W-:Y:S05]  /*5490*/  BSYNC B0 ;  /* 0x0000000000007941 */ /* 0x000fea0003800000 */
.L_x_198:
        /* <DEDUP_REMOVED lines=9> */
.L_x_201:
[----:B------:R-:W-:Y:S05]  /*5530*/  BSYNC B0 ;  /* 0x0000000000007941 */ /* 0x000fea0003800000 */
.L_x_200:
        /* <DEDUP_REMOVED lines=9> */
.L_x_203:
[----:B------:R-:W-:Y:S05]  /*55d0*/  BSYNC B0 ;  /* 0x0000000000007941 */ /* 0x000fea0003800000 */
.L_x_202:
        /* <DEDUP_REMOVED lines=9> */
.L_x_205:
[----:B------:R-:W-:Y:S05]  /*5670*/  BSYNC B0 ;  /* 0x0000000000007941 */ /* 0x000fea0003800000 */
.L_x_204:
        /* <DEDUP_REMOVED lines=9> */
.L_x_207:
[----:B------:R-:W-:Y:S05]  /*5710*/  BSYNC B0 ;  /* 0x0000000000007941 */ /* 0x000fea0003800000 */
.L_x_206:
        /* <DEDUP_REMOVED lines=9> */
.L_x_209:
[----:B------:R-:W-:Y:S05]  /*57b0*/  BSYNC B0 ;  /* 0x0000000000007941 */ /* 0x000fea0003800000 */
.L_x_208:
        /* <DEDUP_REMOVED lines=9> */
.L_x_211:
[----:B------:R-:W-:Y:S05]  /*5850*/  BSYNC B0 ;  /* 0x0000000000007941 */ /* 0x000fea0003800000 */
.L_x_210:
        /* <DEDUP_REMOVED lines=9> */
.L_x_213:
[----:B------:R-:W-:Y:S05]  /*58f0*/  BSYNC B0 ;  /* 0x0000000000007941 */ /* 0x000fea0003800000 */
.L_x_212:
        /* <DEDUP_REMOVED lines=9> */
.L_x_215:
[----:B------:R-:W-:Y:S05]  /*5990*/  BSYNC B0 ;  /* 0x0000000000007941 */ /* 0x000fea0003800000 */
.L_x_214:
        /* <DEDUP_REMOVED lines=9> */
.L_x_217:
[----:B------:R-:W-:Y:S05]  /*5a30*/  BSYNC B0 ;  /* 0x0000000000007941 */ /* 0x000fea0003800000 */
.L_x_216:
        /* <DEDUP_REMOVED lines=9> */
.L_x_219:
[----:B------:R-:W-:Y:S05]  /*5ad0*/  BSYNC B0 ;  /* 0x0000000000007941 */ /* 0x000fea0003800000 */
.L_x_218:
        /* <DEDUP_REMOVED lines=9> */
.L_x_221:
[----:B------:R-:W-:Y:S05]  /*5b70*/  BSYNC B0 ;  /* 0x0000000000007941 */ /* 0x000fea0003800000 */
.L_x_220:
        /* <DEDUP_REMOVED lines=9> */
.L_x_223:
[----:B------:R-:W-:Y:S05]  /*5c10*/  BSYNC B0 ;  /* 0x0000000000007941 */ /* 0x000fea0003800000 */
.L_x_222:
        /* <DEDUP_REMOVED lines=9> */
.L_x_225:
[----:B------:R-:W-:Y:S05]  /*5cb0*/  BSYNC B0 ;  /* 0x0000000000007941 */ /* 0x000fea0003800000 */
.L_x_224:
        /* <DEDUP_REMOVED lines=9> */
.L_x_227:
[----:B------:R-:W-:Y:S05]  /*5d50*/  BSYNC B0 ;  /* 0x0000000000007941 */ /* 0x000fea0003800000 */
.L_x_226:
        /* <DEDUP_REMOVED lines=9> */
.L_x_229:
[----:B------:R-:W-:Y:S05]  /*5df0*/  BSYNC B0 ;  /* 0x0000000000007941 */ /* 0x000fea0003800000 */
.L_x_228:
        /* <DEDUP_REMOVED lines=9> */
.L_x_231:
[----:B------:R-:W-:Y:S05]  /*5e90*/  BSYNC B0 ;  /* 0x0000000000007941 */ /* 0x000fea0003800000 */
.L_x_230:
        /* <DEDUP_REMOVED lines=9> */
.L_x_233:
[----:B------:R-:W-:Y:S05]  /*5f30*/  BSYNC B0 ;  /* 0x0000000000007941 */ /* 0x000fea0003800000 */
.L_x_232:
        /* <DEDUP_REMOVED lines=9> */
.L_x_235:
[----:B------:R-:W-:Y:S05]  /*5fd0*/  BSYNC B0 ;  /* 0x0000000000007941 */ /* 0x000fea0003800000 */
.L_x_234:
        /* <DEDUP_REMOVED lines=9> */
.L_x_237:
[----:B------:R-:W-:Y:S05]  /*6070*/  BSYNC B0 ;  /* 0x0000000000007941 */ /* 0x000fea0003800000 */
.L_x_236:
        /* <DEDUP_REMOVED lines=9> */
.L_x_239:
[----:B------:R-:W-:Y:S05]  /*6110*/  BSYNC B0 ;  /* 0x0000000000007941 */ /* 0x000fea0003800000 */
.L_x_238:
        /* <DEDUP_REMOVED lines=9> */
.L_x_241:
[----:B------:R-:W-:Y:S05]  /*61b0*/  BSYNC B0 ;  /* 0x0000000000007941 */ /* 0x000fea0003800000 */
.L_x_240:
        /* <DEDUP_REMOVED lines=9> */
.L_x_243:
[----:B------:R-:W-:Y:S05]  /*6250*/  BSYNC B0 ;  /* 0x0000000000007941 */ /* 0x000fea0003800000 */
.L_x_242:
        /* <DEDUP_REMOVED lines=9> */
.L_x_245:
[----:B------:R-:W-:Y:S05]  /*62f0*/  BSYNC B0 ;  /* 0x0000000000007941 */ /* 0x000fea0003800000 */
.L_x_244:
        /* <DEDUP_REMOVED lines=9> */
.L_x_247:
[----:B------:R-:W-:Y:S05]  /*6390*/  BSYNC B0 ;  /* 0x0000000000007941 */ /* 0x000fea0003800000 */
.L_x_246:
        /* <DEDUP_REMOVED lines=9> */
.L_x_249:
[----:B------:R-:W-:Y:S05]  /*6430*/  BSYNC B0 ;  /* 0x0000000000007941 */ /* 0x000fea0003800000 */
.L_x_248:
        /* <DEDUP_REMOVED lines=9> */
.L_x_251:
[----:B------:R-:W-:Y:S05]  /*64d0*/  BSYNC B0 ;  /* 0x0000000000007941 */ /* 0x000fea0003800000 */
.L_x_250:
        /* <DEDUP_REMOVED lines=9> */
.L_x_253:
[----:B------:R-:W-:Y:S05]  /*6570*/  BSYNC B0 ;  /* 0x0000000000007941 */ /* 0x000fea0003800000 */
.L_x_252:
        /* <DEDUP_REMOVED lines=9> */
.L_x_255:
[----:B------:R-:W-:Y:S05]  /*6610*/  BSYNC B0 ;  /* 0x0000000000007941 */ /* 0x000fea0003800000 */
.L_x_254:
        /* <DEDUP_REMOVED lines=9> */
.L_x_257:
[----:B------:R-:W-:Y:S05]  /*66b0*/  BSYNC B0 ;  /* 0x0000000000007941 */ /* 0x000fea0003800000 */
.L_x_256:
        /* <DEDUP_REMOVED lines=9> */
.L_x_259:
[----:B------:R-:W-:Y:S05]  /*6750*/  BSYNC B0 ;  /* 0x0000000000007941 */ /* 0x000fea0003800000 */
.L_x_258:
        /* <DEDUP_REMOVED lines=9> */
.L_x_261:
[----:B------:R-:W-:Y:S05]  /*67f0*/  BSYNC B0 ;  /* 0x0000000000007941 */ /* 0x000fea0003800000 */
.L_x_260:
        /* <DEDUP_REMOVED lines=9> */
.L_x_263:
[----:B------:R-:W-:Y:S05]  /*6890*/  BSYNC B0 ;  /* 0x0000000000007941 */ /* 0x000fea0003800000 */
.L_x_262:
        /* <DEDUP_REMOVED lines=9> */
.L_x_265:
[----:B------:R-:W-:Y:S05]  /*6930*/  BSYNC B0 ;  /* 0x0000000000007941 */ /* 0x000fea0003800000 */
.L_x_264:
        /* <DEDUP_REMOVED lines=9> */
.L_x_267:
[----:B------:R-:W-:Y:S05]  /*69d0*/  BSYNC B0 ;  /* 0x0000000000007941 */ /* 0x000fea0003800000 */
.L_x_266:
[----:B01--45:R-:W-:Y:S01]  /*69e0*/  IMAD.U32 R2, R88, 0x10000, RZ ;  /* 0x0001000058027824 */ /* 0x033fe200078e00ff */
        /* <DEDUP_REMOVED lines=8> */
.L_x_269:
[----:B------:R-:W-:Y:S05]  /*6a70*/  BSYNC B0 ;  /* 0x0000000000007941 */ /* 0x000fea0003800000 */
.L_x_268:
[----:B0----5:R-:W-:Y:S01]  /*6a80*/  IMAD.U32 R2, R88, 0x10000, RZ ;  /* 0x0001000058027824 */ /* 0x021fe200078e00ff */
[----:B------:R-:W-:Y:S01]  /*6a90*/  ISETP.GT.AND P1, PT, R0, 0x79, P1 ;  /* 0x000000790000780c */ /* 0x000fe20000f24270 */
[----:B------:R-:W-:Y:S02]  /*6aa0*/  BSSY B0, `(.L_x_270) ;  /* 0x000000a000007945 */ /* 0x000fe40003800000 */
        /* <DEDUP_REMOVED lines=9> */
.L_x_271:
[----:B------:R-:W-:Y:S05]  /*6b40*/  BSYNC B0 ;  /* 0x0000000000007941 */ /* 0x000fea0003800000 */
.L_x_270:
[----:B-----5:R-:W-:-:S04]  /*6b50*/  IMAD.U32 R88, R88, 0x10000, RZ ;  /* 0x0001000058587824 */ /* 0x020fc800078e00ff */
[----:B------:R-:W-:-:S04]  /*6b60*/  FMUL R88, R88, R9 ;  /* 0x0000000958587220 */ /* 0x000fc80000400000 */
[----:B------:R-:W-:Y:S01]  /*6b70*/  FFMA R88, R87, R8, R88 ;  /* 0x0000000857587223 */ /* 0x000fe20000000058 */
[----:B------:R-:W-:Y:S06]  /*6b80*/  @!P1 EXIT ;  /* 0x000000000000994d */ /* 0x000fec0003800000 */
[----:B------:R-:W-:-:S05]  /*6b90*/  F2FP.BF16.F32.PACK_AB R88, RZ, R88 ;  /* 0x00000058ff58723e */ /* 0x000fca00000010ff */
[----:B------:R-:W-:Y:S01]  /*6ba0*/  STG.E.U16 desc[UR12][R6.64+0xf2], R88 ;  /* 0x0000f25806007986 */ /* 0x000fe2000c10150c */
[----:B------:R-:W-:Y:S05]  /*6bb0*/  EXIT ;  /* 0x000000000000794d */ /* 0x000fea0003800000 */
.L_x_21:
[----:B------:R-:W-:Y:S01]  /*6bc0*/  ULDC.64 UR4, c[0x0][0x650] ;  /* 0x0001940000047ab9 */ /* 0x000fe20000000a00 */
[-C--:B------:R-:W-:Y:S01]  /*6bd0*/  FMUL R88, R88, R8.reuse ;  /* 0x0000000858587220 */ /* 0x080fe20000400000 */
[----:B------:R-:W-:Y:S01]  /*6be0*/  LEA R2, P1, R14, UR4, 0x1 ;  /* 0x000000040e027c11 */ /* 0x000fe2000f8208ff */
[----:B------:R-:W-:Y:S01]  /*6bf0*/  IMAD.SHL.U32 R9, R21, 0x2, RZ ;  /* 0x0000000215097824 */ /* 0x000fe200078e00ff */
[----:B------:R-:W-:Y:S01]  /*6c00*/  ISETP.GT.AND P3, PT, R10, 0x8, PT ;  /* 0x000000080a00780c */ /* 0x000fe20003f64270 */
[-C--:B------:R-:W-:Y:S01]  /*6c10*/  FMUL R89, R89, R8.reuse ;  /* 0x0000000859597220 */ /* 0x080fe20000400000 */
[----:B------:R-:W-:Y:S01]  /*6c20*/  LEA.HI.X R3, R14, UR5, R19, 0x1, P1 ;  /* 0x000000050e037c11 */ /* 0x000fe200088f0c13 */
[----:B------:R-:W-:Y:S01]  /*6c30*/  FMUL R90, R90, R8 ;  /* 0x000000085a5a7220 */ /* 0x000fe20000400000 */
[----:B------:R-:W-:Y:S01]  /*6c40*/  F2FP.BF16.F32.PACK_AB R88, RZ, R88 ;  /* 0x00000058ff58723e */ /* 0x000fe200000010ff */
[-C--:B------:R-:W-:Y:S01]  /*6c50*/  FMUL R91, R91, R8.reuse ;  /* 0x000000085b5b7220 */ /* 0x080fe20000400000 */
[----:B------:R-:W-:Y:S01]  /*6c60*/  ISETP.GT.AND P4, PT, R0, 0x1, P2 ;  /* 0x000000010000780c */ /* 0x000fe20001784270 */
[-C--:B------:R-:W-:Y:S01]  /*6c70*/  FMUL R92, R92, R8.reuse ;  /* 0x000000085c5c7220 */ /* 0x080fe20000400000 */
[----:B------:R-:W-:Y:S01]  /*6c80*/  ISETP.GT.AND P1, PT, R0, RZ, P3 ;  /* 0x000000ff0000720c */ /* 0x000fe20001f24270 */
[----:B------:R-:W-:Y:S01]  /*6c90*/  @P0 STG.E.U16 desc[UR12][R2.64], R88 ;  /* 0x0000005802000986 */ /* 0x000fe2000c10150c */
[----:B------:R-:W-:Y:S01]  /*6ca0*/  SHF.L.U64.HI R7, R21, 0x1, R20 ;  /* 0x0000000115077819 */ /* 0x000fe20000010214 */
[----:B------:R-:W-:Y:S01]  /*6cb0*/  FMUL R93, R93, R8 ;  /* 0x000000085d5d7220 */ /* 0x000fe20000400000 */
[----:B------:R-:W-:Y:S01]  /*6cc0*/  IADD3 R4, P0, R9, R2, RZ ;  /* 0x0000000209047210 */ /* 0x000fe20007f1e0ff */
[-C--:B------:R-:W-:Y:S01]  /*6cd0*/  FMUL R94, R94, R8.reuse ;  /* 0x000000085e5e7220 */ /* 0x080fe20000400000 */
[----:B------:R-:W-:Y:S01]  /*6ce0*/  F2FP.BF16.F32.PACK_AB R89, RZ, R89 ;  /* 0x00000059ff59723e */ /* 0x000fe200000010ff */
[----:B------:R-:W-:Y:S01]  /*6cf0*/  FMUL R95, R95, R8 ;  /* 0x000000085f5f7220 */ /* 0x000fe20000400000 */
[----:B------:R-:W-:Y:S01]  /*6d00*/  F2FP.BF16.F32.PACK_AB R90, RZ, R90 ;  /* 0x0000005aff5a723e */ /* 0x000fe200000010ff */
[----:B------:R-:W-:Y:S01]  /*6d10*/  IMAD.X R5, R7, 0x1, R3, P0 ;  /* 0x0000000107057824 */ /* 0x000fe200000e0603 */
[C---:B------:R-:W-:Y:S01]  /*6d20*/  ISETP.GT.AND P5, PT, R0.reuse, 0x8, P2 ;  /* 0x000000080000780c */ /* 0x040fe200017a4270 */
[----:B------:R-:W-:Y:S01]  /*6d30*/  @P4 STG.E.U16 desc[UR12][R2.64+0x2], R89 ;  /* 0x0000025902004986 */ /* 0x000fe2000c10150c */
[----:B------:R-:W-:Y:S01]  /*6d40*/  ISETP.GT.AND P4, PT, R0, 0x1, P3 ;  /* 0x000000010000780c */ /* 0x000fe20001f84270 */
[-C--:B------:R-:W-:Y:S01]  /*6d50*/  FMUL R96, R96, R8.reuse ;  /* 0x0000000860607220 */ /* 0x080fe20000400000 */
[----:B------:R-:W-:Y:S01]  /*6d60*/  F2FP.BF16.F32.PACK_AB R91, RZ, R91 ;  /* 0x0000005bff5b723e */ /* 0x000fe200000010ff */
[----:B------:R-:W-:Y:S01]  /*6d70*/  @P1 STG.E.U16 desc[UR12][R4.64], R90 ;  /* 0x0000005a04001986 */ /* 0x000fe2000c10150c */
[----:B------:R-:W-:Y:S01]  /*6d80*/  ISETP.GT.AND P1, PT, R0, 0x9, P2 ;  /* 0x000000090000780c */ /* 0x000fe20001724270 */
[----:B------:R-:W-:Y:S01]  /*6d90*/  FMUL R97, R97, R8 ;  /* 0x0000000861617220 */ /* 0x000fe20000400000 */
[----:B------:R-:W-:Y:S01]  /*6da0*/  F2FP.BF16.F32.PACK_AB R92, RZ, R92 ;  /* 0x0000005cff5c723e */ /* 0x000fe200000010ff */
[-C--:B------:R-:W-:Y:S01]  /*6db0*/  FMUL R98, R98, R8.reuse ;  /* 0x0000000862627220 */ /* 0x080fe20000400000 */
[----:B------:R-:W-:Y:S01]  /*6dc0*/  F2FP.BF16.F32.PACK_AB R93, RZ, R93 ;  /* 0x0000005dff5d723e */ /* 0x000fe200000010ff */
[-C--:B------:R-:W-:Y:S01]  /*6dd0*/  FMUL R99, R99, R8.reuse ;  /* 0x0000000863637220 */ /* 0x080fe20000400000 */
[----:B------:R-:W-:Y:S01]  /*6de0*/  ISETP.GT.AND P0, PT, R0, 0x8, P3 ;  /* 0x000000080000780c */ /* 0x000fe20001f04270 */
[----:B------:R-:W-:Y:S01]  /*6df0*/  FMUL R100, R100, R8 ;  /* 0x0000000864647220 */ /* 0x000fe20000400000 */
[----:B------:R-:W-:Y:S01]  /*6e00*/  F2FP.BF16.F32.PACK_AB R94, RZ, R94 ;  /* 0x0000005eff5e723e */ /* 0x000fe200000010ff */
[----:B------:R-:W-:Y:S01]  /*6e10*/  @P4 STG.E.U16 desc[UR12][R4.64+0x2], R91 ;  /* 0x0000025b04004986 */ /* 0x000fe2000c10150c */
[----:B------:R-:W-:Y:S01]  /*6e20*/  F2FP.BF16.F32.PACK_AB R95, RZ, R95 ;  /* 0x0000005fff5f723e */ /* 0x000fe200000010ff */
[-C--:B------:R-:W-:Y:S01]  /*6e30*/  FMUL R101, R101, R8.reuse ;  /* 0x0000000865657220 */ /* 0x080fe20000400000 */
[C---:B------:R-:W-:Y:S01]  /*6e40*/  ISETP.GT.AND P4, PT, R0.reuse, 0x10, P2 ;  /* 0x000000100000780c */ /* 0x040fe20001784270 */
[----:B------:R-:W-:Y:S01]  /*6e50*/  @P5 STG.E.U16 desc[UR12][R2.64+0x10], R92 ;  /* 0x0000105c02005986 */ /* 0x000fe2000c10150c */
[----:B------:R-:W-:Y:S01]  /*6e60*/  ISETP.GT.AND P5, PT, R0, 0x10, P3 ;  /* 0x000000100000780c */ /* 0x000fe20001fa4270 */
[----:B------:R-:W-:Y:S01]  /*6e70*/  FMUL R102, R102, R8 ;  /* 0x0000000866667220 */ /* 0x000fe20000400000 */
[----:B------:R-:W-:Y:S01]  /*6e80*/  F2FP.BF16.F32.PACK_AB R96, RZ, R96 ;  /* 0x00000060ff60723e */ /* 0x000fe200000010ff */
[----:B------:R-:W-:Y:S01]  /*6e90*/  @P1 STG.E.U16 desc[UR12][R2.64+0x12], R93 ;  /* 0x0000125d02001986 */ /* 0x000fe2000c10150c */
[C---:B------:R-:W-:Y:S01]  /*6ea0*/  ISETP.GT.AND P1, PT, R0.reuse, 0x9, P3 ;  /* 0x000000090000780c */ /* 0x040fe20001f24270 */
        /* <DEDUP_REMOVED lines=8> */
[----:B------:R-:W-:Y:S01]  /*6f30*/  FMUL R106, R106, R8 ;  /* 0x000000086a6a7220 */ /* 0x000fe20000400000 */
[----:B------:R-:W-:Y:S01]  /*6f40*/  F2FP.BF16.F32.PACK_AB R100, RZ, R100 ;  /* 0x00000064ff64723e */ /* 0x000fe200000010ff */
[-C--:B------:R-:W-:Y:S01]  /*6f50*/  FMUL R107, R107, R8.reuse ;  /* 0x000000086b6b7220 */ /* 0x080fe20000400000 */
[----:B------:R-:W-:Y:S01]  /*6f60*/  F2FP.BF16.F32.PACK_AB R101, RZ, R101 ;  /* 0x00000065ff65723e */ /* 0x000fe200000010ff */
        /* <DEDUP_REMOVED lines=21> */
[----:B------:R-:W-:Y:S01]  /*70c0*/  ISETP.GT.AND P4, PT, R0, 0x21, P2 ;  /* 0x000000210000780c */ /* 0x000fe20001784270 */
[-C--:B------:R-:W-:Y:S01]  /*70d0*/  FMUL R113, R113, R8.reuse ;  /* 0x0000000871717220 */ /* 0x080fe20000400000 */
[----:B------:R-:W-:Y:S01]  /*70e0*/  F2FP.BF16.F32.PACK_AB R107, RZ, R107 ;  /* 0x0000006bff6b723e */ /* 0x000fe200000010ff */
        /* <DEDUP_REMOVED lines=102> */
[-C--:B------:R-:W-:Y:S01]  /*7750*/  FMUL R144, R144, R8.reuse ;  /* 0x0000000890907220 */ /* 0x080fe20000400000 */
[----:B------:R-:W-:Y:S01]  /*7760*/  ISETP.GT.AND P6, PT, R0, 0x68, P3 ;  /* 0x000000680000780c */ /* 0x000fe20001fc4270 */
[----:B------:R-:W-:Y:S01]  /*7770*/  FMUL R145, R145, R8 ;  /* 0x0000000891917220 */ /* 0x000fe20000400000 */
[----:B------:R-:W-:Y:S01]  /*7780*/  F2FP.BF16.F32.PACK_AB R138, RZ, R138 ;  /* 0x0000008aff8a723e */ /* 0x000fe200000010ff */
[-C--:B------:R-:W-:Y:S01]  /*7790*/  FMUL R146, R146, R8.reuse ;  /* 0x0000000892927220 */ /* 0x080fe20000400000 */
[----:B------:R-:W-:Y:S01]  /*77a0*/  F2FP.BF16.F32.PACK_AB R139, RZ, R139 ;  /* 0x0000008bff8b723e */ /* 0x000fe200000010ff */
[----:B------:R-:W-:Y:S01]  /*77b0*/  @P1 STG.E.U16 desc[UR12][R4.64+0x80], R122 ;  /* 0x0000807a04001986 */ /* 0x000fe2000c10150c */
[C---:B------:R-:W-:Y:S01]  /*77c0*/  ISETP.GT.AND P1, PT, R0.reuse, 0x48, P3 ;  /* 0x000000480000780c */ /* 0x040fe20001f24270 */
[----:B------:R-:W-:Y:S01]  /*77d0*/  FMUL R147, R147, R8 ;  /* 0x0000000893937220 */ /* 0x000fe20000400000 */
[----:B------:R-:W-:Y:S01]  /*77e0*/  F2FP.BF16.F32.PACK_AB R140, RZ, R140 ;  /* 0x0000008cff8c723e */ /* 0x000fe200000010ff */
[----:B------:R-:W-:Y:S01]  /*77f0*/  @P4 STG.E.U16 desc[UR12][R4.64+0x82], R123 ;  /* 0x0000827b04004986 */ /* 0x000fe2000c10150c */
[----:B------:R-:W-:Y:S01]  /*7800*/  ISETP.GT.AND P4, PT, R0, 0x49, P3 ;  /* 0x000000490000780c */ /* 0x000fe20001f84270 */
[----:B------:R-:W-:Y:S01]  /*7810*/  FMUL R148, R148, R8 ;  /* 0x0000000894947220 */ /* 0x000fe20000400000 */
[----:B------:R-:W-:Y:S01]  /*7820*/  F2FP.BF16.F32.PACK_AB R141, RZ, R141 ;  /* 0x0000008dff8d723e */ /* 0x000fe200000010ff */
[----:B------:R-:W-:Y:S01]  /*7830*/  @P0 STG.E.U16 desc[UR12][R2.64+0x90], R124 ;  /* 0x0000907c02000986 */ /* 0x000fe2000c10150c */
[----:B------:R-:W-:Y:S01]  /*7840*/  ISETP.GT.AND P0, PT, R0, 0x50, P3 ;  /* 0x000000500000780c */ /* 0x000fe20001f04270 */
[----:B------:R-:W-:Y:S01]  /*7850*/  IMAD.SHL.U32 R15, R16, 0x2, RZ ;  /* 0x00000002100f7824 */ /* 0x000fe200078e00ff */
        /* <DEDUP_REMOVED lines=26> */
[----:B------:R-:W-:Y:S01]  /*7a00*/  SHF.L.U64.HI R13, R16, 0x1, R11 ;  /* 0x00000001100d7819 */ /* 0x000fe2000001020b */
[-C--:B------:R-:W-:Y:S01]  /*7a10*/  FMUL R28, R28, R8.reuse ;  /* 0x000000081c1c7220 */ /* 0x080fe20000400000 */
[----:B------:R-:W-:Y:S01]  /*7a20*/  F2FP.BF16.F32.PACK_AB R149, RZ, R149 ;  /* 0x00000095ff95723e */ /* 0x000fe200000010ff */
        /* <DEDUP_REMOVED lines=31> */
[----:B------:R-:W-:Y:S01]  /*7c20*/  ISETP.GT.AND P5, PT, R0, 0x69, P2 ;  /* 0x000000690000780c */ /* 0x000fe200017a4270 */
[-C--:B------:R-:W-:Y:S01]  /*7c30*/  FMUL R38, R38, R8.reuse ;  /* 0x0000000826267220 */ /* 0x080fe20000400000 */
[----:B------:R-:W-:Y:S01]  /*7c40*/  F2FP.BF16.F32.PACK_AB R31, RZ, R31 ;  /* 0x0000001fff1f723e */ /* 0x000fe200000010ff */
[----:B------:R-:W-:Y:S01]  /*7c50*/  @P1 STG.E.U16 desc[UR12][R4.64+0xc0], R138 ;  /* 0x0000c08a04001986 */ /* 0x000fe2000c10150c */
[C---:B------:R-:W-:Y:S01]  /*7c60*/  ISETP.GT.AND P1, PT, R10.reuse, 0x40, PT ;  /* 0x000000400a00780c */ /* 0x040fe20003f24270 */
[----:B------:R-:W-:Y:S01]  /*7c70*/  FMUL R39, R39, R8 ;  /* 0x0000000827277220 */ /* 0x000fe20000400000 */
[----:B------:R-:W-:Y:S01]  /*7c80*/  F2FP.BF16.F32.PACK_AB R32, RZ, R32 ;  /* 0x00000020ff20723e */ /* 0x000fe200000010ff */
[----:B------:R-:W-:Y:S01]  /*7c90*/  @P0 STG.E.U16 desc[UR12][R4.64+0xc2], R139 ;  /* 0x0000c28b04000986 */ /* 0x000fe2000c10150c */
[----:B------:R-:W-:Y:S01]  /*7ca0*/  ISETP.GT.AND P0, PT, R10, 0x48, PT ;  /* 0x000000480a00780c */ /* 0x000fe20003f04270 */
        /* <DEDUP_REMOVED lines=17> */
[C---:B------:R-:W-:Y:S01]  /*7dc0*/  ISETP.GT.AND P4, PT, R0.reuse, 0x78, P2 ;  /* 0x000000780000780c */ /* 0x040fe20001784270 */
[-C--:B------:R-:W-:Y:S01]  /*7dd0*/  FMUL R45, R45, R8.reuse ;  /* 0x000000082d2d7220 */ /* 0x080fe20000400000 */
[C---:B------:R-:W-:Y:S01]  /*7de0*/  ISETP.GT.AND P2, PT, R0.reuse, 0x79, P2 ;  /* 0x000000790000780c */ /* 0x040fe20001744270 */
        /* <DEDUP_REMOVED lines=15> */
[----:B------:R-:W-:Y:S01]  /*7ee0*/  IADD3 R10, P5, R15, R2, RZ ;  /* 0x000000020f0a7210 */ /* 0x000fe20007fbe0ff */
[----:B------:R-:W-:Y:S01]  /*7ef0*/  FMUL R51, R51, R8 ;  /* 0x0000000833337220 */ /* 0x000fe20000400000 */
[----:B------:R-:W-:Y:S01]  /*7f00*/  F2FP.BF16.F32.PACK_AB R43, RZ, R43 ;  /* 0x0000002bff2b723e */ /* 0x000fe200000010ff */
[----:B------:R-:W-:Y:S01]  /*7f10*/  @P6 STG.E.U16 desc[UR12][R4.64+0xe2], R147 ;  /* 0x0000e29304006986 */ /* 0x000fe2000c10150c */
[----:B------:R-:W-:Y:S01]  /*7f20*/  F2FP.BF16.F32.PACK_AB R44, RZ, R44 ;  /* 0x0000002cff2c723e */ /* 0x000fe200000010ff */
[----:B------:R-:W-:Y:S01]  /*7f30*/  IMAD.X R11, R13, 0x1, R3, P5 ;  /* 0x000000010d0b7824 */ /* 0x000fe200028e0603 */
[----:B------:R-:W-:Y:S01]  /*7f40*/  IADD3 R12, P5, P6, R9, R2, R15 ;  /* 0x00000002090c7210 */ /* 0x000fe20007ebe00f */
[----:B------:R-:W-:Y:S01]  /*7f50*/  @P4 STG.E.U16 desc[UR12][R2.64+0xf0], R148 ;  /* 0x0000f09402004986 */ /* 0x000fe2000c10150c */
[----:B------:R-:W-:Y:S01]  /*7f60*/  ISETP.GT.AND P4, PT, R0, 0x78, P3 ;  /* 0x000000780000780c */ /* 0x000fe20001f84270 */
[-C--:B------:R-:W-:Y:S01]  /*7f70*/  FMUL R52, R52, R8.reuse ;  /* 0x0000000834347220 */ /* 0x080fe20000400000 */
[C---:B------:R-:W-:Y:S01]  /*7f80*/  ISETP.GT.AND P3, PT, R0.reuse, 0x79, P3 ;  /* 0x000000790000780c */ /* 0x040fe20001f64270 */
[----:B------:R0:W-:Y:S01]  /*7f90*/  @P2 STG.E.U16 desc[UR12][R2.64+0xf2], R149 ;  /* 0x0000f29502002986 */ /* 0x0001e2000c10150c */
[----:B------:R-:W-:Y:S01]  /*7fa0*/  IADD3.X R13, R7, R3, R13, P5, P6 ;  /* 0x00000003070d7210 */ /* 0x000fe20002fec40d */
[-C--:B------:R-:W-:Y:S01]  /*7fb0*/  FMUL R53, R53, R8.reuse ;  /* 0x0000000835357220 */ /* 0x080fe20000400000 */
[----:B------:R-:W-:Y:S01]  /*7fc0*/  ISETP.GT.AND P5, PT, R0, 0x1, P1 ;  /* 0x000000010000780c */ /* 0x000fe20000fa4270 */
[-C--:B------:R-:W-:Y:S01]  /*7fd0*/  FMUL R54, R54, R8.reuse ;  /* 0x0000000836367220 */ /* 0x080fe20000400000 */
[----:B------:R-:W-:Y:S01]  /*7fe0*/  ISETP.GT.AND P2, PT, R0, RZ, P0 ;  /* 0x000000ff0000720c */ /* 0x000fe20000744270 */
[-C--:B------:R-:W-:Y:S01]  /*7ff0*/  FMUL R55, R55, R8.reuse ;  /* 0x0000000837377220 */ /* 0x080fe20000400000 */
[----:B------:R-:W-:Y:S01]  /*8000*/  F2FP.BF16.F32.PACK_AB R45, RZ, R45 ;  /* 0x0000002dff2d723e */ /* 0x000fe200000010ff */
[----:B------:R-:W-:Y:S01]  /*8010*/  FMUL R56, R56, R8 ;  /* 0x0000000838387220 */ /* 0x000fe20000400000 */
[----:B------:R-:W-:Y:S01]  /*8020*/  F2FP.BF16.F32.PACK_AB R46, RZ, R46 ;  /* 0x0000002eff2e723e */ /* 0x000fe200000010ff */
[----:B------:R-:W-:Y:S01]  /*8030*/  FMUL R57, R57, R8 ;  /* 0x0000000839397220 */ /* 0x000fe20000400000 */
[----:B------:R-:W-:Y:S01]  /*8040*/  F2FP.BF16.F32.PACK_AB R47, RZ, R47 ;  /* 0x0000002fff2f723e */ /* 0x000fe200000010ff */
[----:B0-----:R-:W-:Y:S01]  /*8050*/  @P4 IMAD.MOV.U32 R2, RZ, RZ, R4 ;  /* 0x000000ffff024224 */ /* 0x001fe200078e0004 */
[----:B------:R-:W-:Y:S01]  /*8060*/  F2FP.BF16.F32.PACK_AB R48, RZ, R48 ;  /* 0x00000030ff30723e */ /* 0x000fe200000010ff */
[----:B------:R-:W-:Y:S01]  /*8070*/  @P4 IMAD.MOV.U32 R3, RZ, RZ, R5 ;  /* 0x000000ffff034224 */ /* 0x000fe200078e0005 */
[----:B------:R-:W-:Y:S01]  /*8080*/  F2FP.BF16.F32.PACK_AB R49, RZ, R49 ;  /* 0x00000031ff31723e */ /* 0x000fe200000010ff */
[----:B------:R-:W-:Y:S01]  /*8090*/  FMUL R58, R58, R8 ;  /* 0x000000083a3a7220 */ /* 0x000fe20000400000 */
[----:B------:R-:W-:Y:S01]  /*80a0*/  F2FP.BF16.F32.PACK_AB R50, RZ, R50 ;  /* 0x00000032ff32723e */ /* 0x000fe200000010ff */
[-C--:B------:R-:W-:Y:S01]  /*80b0*/  FMUL R59, R59, R8.reuse ;  /* 0x000000083b3b7220 */ /* 0x080fe20000400000 */
[----:B------:R0:W-:Y:S01]  /*80c0*/  @P4 STG.E.U16 desc[UR12][R2.64+0xf0], R150 ;  /* 0x0000f09602004986 */ /* 0x0001e2000c10150c */
[----:B------:R-:W-:Y:S01]  /*80d0*/  ISETP.GT.AND P4, PT, R0, RZ, P1 ;  /* 0x000000ff0000720c */ /* 0x000fe20000f84270 */
[-C--:B------:R-:W-:Y:S01]  /*80e0*/  FMUL R60, R60, R8.reuse ;  /* 0x000000083c3c7220 */ /* 0x080fe20000400000 */
[----:B------:R-:W-:Y:S01]  /*80f0*/  F2FP.BF16.F32.PACK_AB R51, RZ, R51 ;  /* 0x00000033ff33723e */ /* 0x000fe200000010ff */
[----:B------:R-:W-:Y:S01]  /*8100*/  @P3 STG.E.U16 desc[UR12][R4.64+0xf2], R151 ;  /* 0x0000f29704003986 */ /* 0x000fe2000c10150c */
[----:B------:R-:W-:Y:S01]  /*8110*/  IADD3 R6, P3, R10, R9, RZ ;  /* 0x000000090a067210 */ /* 0x000fe20007f7e0ff */
[----:B------:R-:W-:Y:S01]  /*8120*/  FMUL R61, R61, R8 ;  /* 0x000000083d3d7220 */ /* 0x000fe20000400000 */
[----:B------:R-:W-:Y:S01]  /*8130*/  F2FP.BF16.F32.PACK_AB R52, RZ, R52 ;  /* 0x00000034ff34723e */ /* 0x000fe200000010ff */
[----:B------:R-:W-:Y:S01]  /*8140*/  @P5 STG.E.U16 desc[UR12][R10.64+0x2], R25 ;  /* 0x000002190a005986 */ /* 0x000fe2000c10150c */
[C---:B------:R-:W-:Y:S01]  /*8150*/  ISETP.GT.AND P5, PT, R0.reuse, 0x9, P1 ;  /* 0x000000090000780c */ /* 0x040fe20000fa4270 */
[----:B------:R-:W-:Y:S01]  /*8160*/  IMAD.X R7, R11, 0x1, R7, P3 ;  /* 0x000000010b077824 */ /* 0x000fe200018e0607 */
        /* <DEDUP_REMOVED lines=13> */
[----:B0-----:R-:W-:Y:S01]  /*8240*/  @P3 IMAD.MOV.U32 R2, RZ, RZ, R6 ;  /* 0x000000ffff023224 */ /* 0x001fe200078e0006 */
[----:B------:R-:W-:Y:S01]  /*8250*/  F2FP.BF16.F32.PACK_AB R57, RZ, R57 ;  /* 0x00000039ff39723e */ /* 0x000fe200000010ff */
[----:B------:R-:W-:Y:S01]  /*8260*/  @P3 IMAD.MOV.U32 R3, RZ, RZ, R7 ;  /* 0x000000ffff033224 */ /* 0x000fe200078e0007 */
[----:B------:R-:W-:Y:S01]  /*8270*/  F2FP.BF16.F32.PACK_AB R58, RZ, R58 ;  /* 0x0000003aff3a723e */ /* 0x000fe200000010ff */
[-C--:B------:R-:W-:Y:S01]  /*8280*/  FMUL R66, R66, R8.reuse ;  /* 0x0000000842427220 */ /* 0x080fe20000400000 */
[----:B------:R-:W-:Y:S01]  /*8290*/  F2FP.BF16.F32.PACK_AB R59, RZ, R59 ;  /* 0x0000003bff3b723e */ /* 0x000fe200000010ff */
[-C--:B------:R-:W-:Y:S01]  /*82a0*/  FMUL R67, R67, R8.reuse ;  /* 0x0000000843437220 */ /* 0x080fe20000400000 */
[----:B------:R0:W-:Y:S01]  /*82b0*/  @P3 STG.E.U16 desc[UR12][R2.64+0x2], R27 ;  /* 0x0000021b02003986 */ /* 0x0001e2000c10150c */
        /* <DEDUP_REMOVED lines=21> */
[----:B------:R-:W-:Y:S01]  /*8410*/  FMUL R73, R73, R8 ;  /* 0x0000000849497220 */ /* 0x000fe20000400000 */
[----:B------:R-:W-:Y:S01]  /*8420*/  F2FP.BF16.F32.PACK_AB R65, RZ, R65 ;  /* 0x00000041ff41723e */ /* 0x000fe200000010ff */
[----:B------:R-:W-:Y:S01]  /*8430*/  @P5 STG.E.U16 desc[UR12][R10.64+0x22], R33 ;  /* 0x000022210a005986 */ /* 0x000fe2000c10150c */
[----:B------:R-:W-:Y:S01]  /*8440*/  ISETP.GT.AND P5, PT, R0, 0x19, P1 ;  /* 0x000000190000780c */ /* 0x000fe20000fa4270 */
[--C-:B0-----:R-:W-:Y:S01]  /*8450*/  @P2 IMAD.MOV.U32 R2, RZ, RZ, R12.reuse ;  /* 0x000000ffff022224 */ /* 0x101fe200078e000c */
[----:B------:R-:W-:Y:S01]  /*8460*/  F2FP.BF16.F32.PACK_AB R66, RZ, R66 ;  /* 0x00000042ff42723e */ /* 0x000fe200000010ff */
[--C-:B------:R-:W-:Y:S01]  /*8470*/  @P2 IMAD.MOV.U32 R3, RZ, RZ, R13.reuse ;  /* 0x000000ffff032224 */ /* 0x100fe200078e000d */
[----:B------:R-:W-:Y:S01]  /*8480*/  F2FP.BF16.F32.PACK_AB R67, RZ, R67 ;  /* 0x00000043ff43723e */ /* 0x000fe200000010ff */
[----:B------:R-:W-:Y:S01]  /*8490*/  FMUL R74, R74, R8 ;  /* 0x000000084a4a7220 */ /* 0x000fe20000400000 */
[----:B------:R-:W-:Y:S01]  /*84a0*/  F2FP.BF16.F32.PACK_AB R68, RZ, R68 ;  /* 0x00000044ff44723e */ /* 0x000fe200000010ff */
[-C--:B------:R-:W-:Y:S01]  /*84b0*/  FMUL R75, R75, R8.reuse ;  /* 0x000000084b4b7220 */ /* 0x080fe20000400000 */
[----:B------:R0:W-:Y:S01]  /*84c0*/  @P2 STG.E.U16 desc[UR12][R2.64+0x20], R34 ;  /* 0x0000202202002986 */ /* 0x0001e2000c10150c */
        /* <DEDUP_REMOVED lines=9> */
[----:B------:R-:W-:Y:S01]  /*8560*/  FMUL R80, R80, R8 ;  /* 0x0000000850507220 */ /* 0x000fe20000400000 */
[----:B------:R-:W-:Y:S01]  /*8570*/  F2FP.BF16.F32.PACK_AB R73, RZ, R73 ;  /* 0x00000049ff49723e */ /* 0x000fe200000010ff */
[--C-:B0-----:R-:W-:Y:S01]  /*8580*/  @P3 IMAD.MOV.U32 R2, RZ, RZ, R12.reuse ;  /* 0x000000ffff023224 */ /* 0x101fe200078e000c */
[----:B------:R-:W-:Y:S01]  /*8590*/  F2FP.BF16.F32.PACK_AB R74, RZ, R74 ;  /* 0x0000004aff4a723e */ /* 0x000fe200000010ff */
[--C-:B------:R-:W-:Y:S01]  /*85a0*/  @P3 IMAD.MOV.U32 R3, RZ, RZ, R13.reuse ;  /* 0x000000ffff033224 */ /* 0x100fe200078e000d */
[----:B------:R-:W-:Y:S01]  /*85b0*/  ISETP.GT.AND P6, PT, R0, 0x68, P0 ;  /* 0x000000680000780c */ /* 0x000fe200007c4270 */
[-C--:B------:R-:W-:Y:S01]  /*85c0*/  FMUL R81, R81, R8.reuse ;  /* 0x0000000851517220 */ /* 0x080fe20000400000 */
[----:B------:R-:W-:Y:S01]  /*85d0*/  F2FP.BF16.F32.PACK_AB R75, RZ, R75 ;  /* 0x0000004bff4b723e */ /* 0x000fe200000010ff */
[-C--:B------:R-:W-:Y:S01]  /*85e0*/  FMUL R82, R82, R8.reuse ;  /* 0x0000000852527220 */ /* 0x080fe20000400000 */
[----:B------:R0:W-:Y:S01]  /*85f0*/  @P3 STG.E.U16 desc[UR12][R2.64+0x22], R35 ;  /* 0x0000222302003986 */ /* 0x0001e2000c10150c */
        /* <DEDUP_REMOVED lines=17> */
[----:B------:R-:W-:Y:S01]  /*8710*/  FMUL R8, R87, R8 ;  /* 0x0000000857087220 */ /* 0x000fe20000400000 */
[----:B------:R0:W-:Y:S01]  /*8720*/  @P2 STG.E.U16 desc[UR12][R2.64+0x30], R38 ;  /* 0x0000302602002986 */ /* 0x0001e2000c10150c */
[----:B------:R-:W-:-:S02]  /*8730*/  ISETP.GT.AND P2, PT, R0, 0x20, P0 ;  /* 0x000000200000780c */ /* 0x000fc40000744270 */
[----:B------:R-:W-:Y:S02]  /*8740*/  F2FP.BF16.F32.PACK_AB R82, RZ, R82 ;  /* 0x00000052ff52723e */ /* 0x000fe400000010ff */
[----:B------:R-:W-:Y:S02]  /*8750*/  F2FP.BF16.F32.PACK_AB R83, RZ, R83 ;  /* 0x00000053ff53723e */ /* 0x000fe400000010ff */
[----:B------:R-:W-:Y:S02]  /*8760*/  F2FP.BF16.F32.PACK_AB R84, RZ, R84 ;  /* 0x00000054ff54723e */ /* 0x000fe400000010ff */
[----:B------:R-:W-:Y:S02]  /*8770*/  F2FP.BF16.F32.PACK_AB R85, RZ, R85 ;  /* 0x00000055ff55723e */ /* 0x000fe400000010ff */
[----:B------:R-:W-:Y:S01]  /*8780*/  F2FP.BF16.F32.PACK_AB R86, RZ, R86 ;  /* 0x00000056ff56723e */ /* 0x000fe200000010ff */
[----:B0-----:R-:W-:Y:S02]  /*8790*/  @P3 IMAD.MOV.U32 R2, RZ, RZ, R12 ;  /* 0x000000ffff023224 */ /* 0x001fe400078e000c */
[----:B------:R-:W-:-:S05]  /*87a0*/  @P3 IMAD.MOV.U32 R3, RZ, RZ, R13 ;  /* 0x000000ffff033224 */ /* 0x000fca00078e000d */
[----:B------:R0:W-:Y:S01]  /*87b0*/  @P3 STG.E.U16 desc[UR12][R2.64+0x32], R39 ;  /* 0x0000322702003986 */ /* 0x0001e2000c10150c */
[----:B------:R-:W-:-:S03]  /*87c0*/  ISETP.GT.AND P3, PT, R0, 0x21, P0 ;  /* 0x000000210000780c */ /* 0x000fc60000764270 */
[----:B------:R-:W-:Y:S01]  /*87d0*/  @P4 STG.E.U16 desc[UR12][R10.64+0x40], R40 ;  /* 0x000040280a004986 */ /* 0x000fe2000c10150c */
[----:B------:R-:W-:-:S03]  /*87e0*/  ISETP.GT.AND P4, PT, R0, 0x28, P1 ;  /* 0x000000280000780c */ /* 0x000fc60000f84270 */
[----:B------:R-:W-:Y:S01]  /*87f0*/  @P5 STG.E.U16 desc[UR12][R10.64+0x42], R41 ;  /* 0x000042290a005986 */ /* 0x000fe2000c10150c */
[----:B------:R-:W-:Y:S01]  /*8800*/  ISETP.GT.AND P5, PT, R0, 0x29, P1 ;  /* 0x000000290000780c */ /* 0x000fe20000fa4270 */
[----:B0-----:R-:W-:Y:S02]  /*8810*/  @P2 IMAD.MOV.U32 R2, RZ, RZ, R12 ;  /* 0x000000ffff022224 */ /* 0x001fe400078e000c */
[----:B------:R-:W-:-:S05]  /*8820*/  @P2 IMAD.MOV.U32 R3, RZ, RZ, R13 ;  /* 0x000000ffff032224 */ /* 0x000fca00078e000d */
[----:B------:R0:W-:Y:S01]  /*8830*/  @P2 STG.E.U16 desc[UR12][R2.64+0x40], R42 ;  /* 0x0000402a02002986 */ /* 0x0001e2000c10150c */
[----:B------:R-:W-:Y:S01]  /*8840*/  ISETP.GT.AND P2, PT, R0, 0x28, P0 ;  /* 0x000000280000780c */ /* 0x000fe20000744270 */
        /* <DEDUP_REMOVED lines=111> */
[C---:B------:R-:W-:Y:S02]  /*8f40*/  ISETP.GT.AND P3, PT, R0.reuse, 0x78, P1 ;  /* 0x000000780000780c */ /* 0x040fe40000f64270 */
[C---:B------:R-:W-:Y:S01]  /*8f50*/  ISETP.GT.AND P1, PT, R0.reuse, 0x79, P1 ;  /* 0x000000790000780c */ /* 0x040fe20000f24270 */
[----:B------:R-:W-:Y:S01]  /*8f60*/  @P4 STG.E.U16 desc[UR12][R10.64+0xe0], R80 ;  /* 0x0000e0500a004986 */ /* 0x000fe2000c10150c */
[C---:B------:R-:W-:Y:S02]  /*8f70*/  ISETP.GT.AND P4, PT, R0.reuse, 0x71, P0 ;  /* 0x000000710000780c */ /* 0x040fe40000784270 */
[----:B------:R-:W-:Y:S01]  /*8f80*/  ISETP.GT.AND P0, PT, R0, 0x79, P0 ;  /* 0x000000790000780c */ /* 0x000fe20000704270 */
[----:B------:R-:W-:Y:S01]  /*8f90*/  @P2 STG.E.U16 desc[UR12][R10.64+0xe2], R81 ;  /* 0x0000e2510a002986 */ /* 0x000fe2000c10150c */
[----:B0-----:R-:W-:Y:S02]  /*8fa0*/  @P5 IMAD.MOV.U32 R2, RZ, RZ, R12 ;  /* 0x000000ffff025224 */ /* 0x001fe400078e000c */
[----:B------:R-:W-:-:S05]  /*8fb0*/  @P5 IMAD.MOV.U32 R3, RZ, RZ, R13 ;  /* 0x000000ffff035224 */ /* 0x000fca00078e000d */
[----:B------:R0:W-:Y:S02]  /*8fc0*/  @P5 STG.E.U16 desc[UR12][R2.64+0xe0], R82 ;  /* 0x0000e05202005986 */ /* 0x0001e4000c10150c */
[----:B0-----:R-:W-:Y:S02]  /*8fd0*/  @P4 IMAD.MOV.U32 R2, RZ, RZ, R12 ;  /* 0x000000ffff024224 */ /* 0x001fe400078e000c */
[----:B------:R-:W-:-:S05]  /*8fe0*/  @P4 IMAD.MOV.U32 R3, RZ, RZ, R13 ;  /* 0x000000ffff034224 */ /* 0x000fca00078e000d */
[----:B------:R0:W-:Y:S04]  /*8ff0*/  @P4 STG.E.U16 desc[UR12][R2.64+0xe2], R83 ;  /* 0x0000e25302004986 */ /* 0x0001e8000c10150c */
[----:B------:R1:W-:Y:S04]  /*9000*/  @P3 STG.E.U16 desc[UR12][R10.64+0xf0], R84 ;  /* 0x0000f0540a003986 */ /* 0x0003e8000c10150c */
[----:B------:R1:W-:Y:S01]  /*9010*/  @P1 STG.E.U16 desc[UR12][R10.64+0xf2], R85 ;  /* 0x0000f2550a001986 */ /* 0x0003e2000c10150c */
[----:B0-----:R-:W-:Y:S02]  /*9020*/  @P6 IMAD.MOV.U32 R2, RZ, RZ, R12 ;  /* 0x000000ffff026224 */ /* 0x001fe400078e000c */
[----:B------:R-:W-:-:S05]  /*9030*/  @P6 IMAD.MOV.U32 R3, RZ, RZ, R13 ;  /* 0x000000ffff036224 */ /* 0x000fca00078e000d */
[----:B------:R1:W-:Y:S01]  /*9040*/  @P6 STG.E.U16 desc[UR12][R2.64+0xf0], R86 ;  /* 0x0000f05602006986 */ /* 0x0003e2000c10150c */
[----:B------:R-:W-:Y:S05]  /*9050*/  @!P0 EXIT ;  /* 0x000000000000894d */ /* 0x000fea0003800000 */
[----:B------:R-:W-:-:S05]  /*9060*/  F2FP.BF16.F32.PACK_AB R8, RZ, R8 ;  /* 0x00000008ff08723e */ /* 0x000fca00000010ff */
[----:B------:R-:W-:Y:S01]  /*9070*/  STG.E.U16 desc[UR12][R12.64+0xf2], R8 ;  /* 0x0000f2080c007986 */ /* 0x000fe2000c10150c */
[----:B------:R-:W-:Y:S05]  /*9080*/  EXIT ;  /* 0x000000000000794d */ /* 0x000fea0003800000 */
.L_x_9:
[----:B------:R-:W-:-:S13]  /*9090*/  ISETP.NE.AND P0, PT, R4, RZ, PT ;  /* 0x000000ff0400720c */ /* 0x000fda0003f05270 */
[----:B------:R-:W-:Y:S05]  /*90a0*/  @P0 EXIT ;  /* 0x000000000000094d */ /* 0x000fea0003800000 */
[----:B------:R-:W-:Y:S01]  /*90b0*/  ELECT P0, URZ, PT ;  /* 0x00000000003f782f */ /* 0x000fe20003800000 */
[----:B------:R-:W-:-:S12]  /*90c0*/  BSSY B0, `(.L_x_272) ;  /* 0x000008c000007945 */ /* 0x000fd80003800000 */
[----:B------:R-:W-:Y:S05]  /*90d0*/  @!P0 BRA `(.L_x_273) ;  /* 0x0000000800288947 */ /* 0x000fea0003800000 */
[----:B------:R-:W-:Y:S02]  /*90e0*/  ISETP.GE.AND P0, PT, R2, 0x1, PT ;  /* 0x000000010200780c */ /* 0x000fe40003f06270 */
[----:B------:R-:W-:-:S04]  /*90f0*/  SHF.R.S32.HI R3, RZ, 0x1f, R6 ;  /* 0x0000001fff037819 */ /* 0x000fc80000011406 */
[----:B------:R-:W-:-:S07]  /*9100*/  LEA.HI R4, R3, R6, RZ, 0x7 ;  /* 0x0000000603047211 */ /* 0x000fce00078f38ff */
[----:B------:R-:W-:Y:S05]  /*9110*/  @!P0 BRA `(.L_x_273) ;  /* 0x0000000800188947 */ /* 0x000fea0003800000 */
[----:B------:R-:W2:Y:S01]  /*9120*/  S2R R3, SR_CTAID.X ;  /* 0x0000000000037919 */ /* 0x000ea20000002500 */
[----:B------:R-:W-:Y:S01]  /*9130*/  LOP3.LUT R5, R4, 0xffffff80, RZ, 0xc0, !PT ;  /* 0xffffff8004057812 */ /* 0x000fe200078ec0ff */
[----:B------:R-:W-:Y:S01]  /*9140*/  ULDC UR4, c[0x0][0x384] ;  /* 0x0000e10000047ab9 */ /* 0x000fe20000000800 */
[C---:B------:R-:W-:Y:S01]  /*9150*/  LOP3.LUT P0, RZ, R6.reuse, 0x1f, RZ, 0xc0, !PT ;  /* 0x0000001f06ff7812 */ /* 0x040fe2000780c0ff */
[----:B------:R-:W3:Y:S01]  /*9160*/  S2R R7, SR_CTAID.Y ;  /* 0x0000000000077919 */ /* 0x000ee20000002600 */
[----:B------:R-:W-:Y:S01]  /*9170*/  ULDC UR5, c[0x0][0x388] ;  /* 0x0000e20000057ab9 */ /* 0x000fe20000000800 */
[----:B------:R-:W-:Y:S01]  /*9180*/  IMAD.IADD R5, R6, 0x1, -R5 ;  /* 0x0000000106057824 */ /* 0x000fe200078e0a05 */
[----:B------:R-:W-:Y:S01]  /*9190*/  LOP3.LUT R22, R0, 0x2, RZ, 0xfc, !PT ;  /* 0x0000000200167812 */ /* 0x000fe200078efcff */
[----:B------:R-:W-:Y:S01]  /*91a0*/  VIADD R23, R2, 0x1 ;  /* 0x0000000102177836 */ /* 0x000fe20000000000 */
[----:B01---5:R-:W-:Y:S01]  /*91b0*/  CS2R R8, SRZ ;  /* 0x0000000000087805 */ /* 0x023fe2000001ff00 */
[----:B------:R-:W-:Y:S01]  /*91c0*/  IMAD.MOV.U32 R4, RZ, RZ, RZ ;  /* 0x000000ffff047224 */ /* 0x000fe200078e00ff */
[----:B------:R-:W-:-:S02]  /*91d0*/  ISETP.NE.AND P1, PT, R5, RZ, PT ;  /* 0x000000ff0500720c */ /* 0x000fc40003f25270 */
[----:B------:R-:W-:Y:S01]  /*91e0*/  ISETP.NE.OR P0, PT, R5, RZ, !P0 ;  /* 0x000000ff0500720c */ /* 0x000fe20004705670 */
[----:B------:R-:W-:Y:S02]  /*91f0*/  IMAD.MOV.U32 R5, RZ, RZ, 0x1 ;  /* 0x00000001ff057424 */ /* 0x000fe400078e00ff */
[----:B--2---:R-:W-:-:S04]  /*9200*/  IMAD.SHL.U32 R18, R3, 0x80, RZ ;  /* 0x0000008003127824 */ /* 0x004fc800078e00ff */
[----:B------:R-:W-:-:S04]  /*9210*/  IMAD.HI.U32 R3, R18, UR4, RZ ;  /* 0x0000000412037c27 */ /* 0x000fc8000f8e00ff */
[----:B---3--:R-:W-:Y:S01]  /*9220*/  IMAD.SHL.U32 R17, R7, 0x80, RZ ;  /* 0x0000008007117824 */ /* 0x008fe200078e00ff */
[----:B------:R-:W-:Y:S02]  /*9230*/  CS2R R6, SRZ ;  /* 0x0000000000067805 */ /* 0x000fe4000001ff00 */
[----:B------:R-:W-:Y:S01]  /*9240*/  SHF.R.U32.HI R3, RZ, UR5, R3 ;  /* 0x00000005ff037c19 */ /* 0x000fe20008011603 */
[----:B------:R-:W-:-:S07]  /*9250*/  VIADD R19, R17, 0x40 ;  /* 0x0000004011137836 */ /* 0x000fce0000000000 */
.L_x_277:
[----:B------:R-:W0:Y:S01]  /*9260*/  S2R R11, SR_CgaCtaId ;  /* 0x00000000000b7919 */ /* 0x000e220000008800 */
[----:B------:R-:W-:-:S04]  /*9270*/  MOV R10, 0x400 ;  /* 0x00000400000a7802 */ /* 0x000fc80000000f00 */
[----:B0-----:R-:W-:Y:S02]  /*9280*/  LEA R15, R11, R10, 0x18 ;  /* 0x0000000a0b0f7211 */ /* 0x001fe400078ec0ff */
[----:B------:R-:W-:-:S03]  /*9290*/  SHF.L.U32 R10, R5, 0x1f, RZ ;  /* 0x0000001f050a7819 */ /* 0x000fc600000006ff */
[----:B------:R-:W-:-:S07]  /*92a0*/  IMAD R13, R4, 0x8, R15 ;  /* 0x00000008040d7824 */ /* 0x000fce00078e020f */
.L_x_274:
[----:B0-----:R0:W1:Y:S02]  /*92b0*/  SYNCS.PHASECHK.TRANS64.TRYWAIT P2, [R13+URZ+0x38038], R10 ;  /* 0x0380380a0d0075a7 */ /* 0x001064000804017f */
[----:B-1----:R-:W-:Y:S05]  /*92c0*/  @!P2 NANOSLEEP.SYNCS 0x989680 ;  /* 0x009896800000a95d */ /* 0x002fea0003900000 */
[----:B------:R-:W1:Y:S02]  /*92d0*/  @!P2 SYNCS.PHASECHK.TRANS64 P2, [R13+URZ+0x38038], R10 ;  /* 0x0380380a0d00a5a7 */ /* 0x000e64000804007f */
[----:B-1----:R-:W-:Y:S05]  /*92e0*/  @!P2 BRA `(.L_x_274) ;  /* 0xfffffffc00f0a947 */ /* 0x002fea000383ffff */
[----:B0-----:R-:W0:Y:S02]  /*92f0*/  @!P1 LDC R10, c[0x0][0x580] ;  /* 0x00016000ff0a9b82 */ /* 0x001e240000000800 */
[----:B0-----:R0:W-:Y:S02]  /*9300*/  @!P1 SYNCS.ARRIVE.TRANS64 RZ, [R13+URZ+0x38000], R10 ;  /* 0x0380000a0dff99a7 */ /* 0x0011e4000800003f */
[----:B0-----:R-:W-:-:S04]  /*9310*/  PRMT R10, R22, 0x9910, RZ ;  /* 0x00009910160a7816 */ /* 0x001fc800000000ff */
[----:B------:R-:W-:-:S13]  /*9320*/  ISETP.NE.AND P2, PT, R10, 0x2, PT ;  /* 0x000000020a00780c */ /* 0x000fda0003f45270 */
[----:B------:R-:W-:Y:S05]  /*9330*/  @P2 BRA `(.L_x_275) ;  /* 0x0000000000042947 */ /* 0x000fea0003800000 */
[----:B------:R-:W-:Y:S01]  /*9340*/  BPT.TRAP 0x1 ;  /* 0x000000040000795c */ /* 0x000fe20000300000 */
.L_x_275:
[----:B------:R-:W-:Y:S05]  /*9350*/  @P0 BRA `(.L_x_276) ;  /* 0x0000000000040947 */ /* 0x000fea0003800000 */
[----:B------:R-:W-:Y:S01]  /*9360*/  BPT.TRAP 0x1 ;  /* 0x000000040000795c */ /* 0x000fe20000300000 */
.L_x_276:
[----:B------:R-:W0:Y:S01]  /*9370*/  LDC R11, c[0x0][0x380] ;  /* 0x0000e000ff0b7b82 */ /* 0x000e220000000800 */
[----:B------:R-:W-:Y:S01]  /*9380*/  R2UR UR4, R3 ;  /* 0x00000000030472ca */ /* 0x000fe200000e0000 */
[----:B------:R-:W-:Y:S01]  /*9390*/  ULDC UR18, c[0x0][0x38c] ;  /* 0x0000e30000127ab9 */ /* 0x000fe20000000800 */
[----:B------:R-:W-:Y:S01]  /*93a0*/  R2UR UR16, R18 ;  /* 0x00000000121072ca */ /* 0x000fe200000e0000 */
[----:B------:R-:W-:Y:S01]  /*93b0*/  UISETP.NE.AND UP0, UPT, UR18, 0x1, UPT ;  /* 0x000000011200788c */ /* 0x000fe2000bf05270 */
[----:B------:R-:W-:Y:S01]  /*93c0*/  R2UR UR10, R15 ;  /* 0x000000000f0a72ca */ /* 0x000fe200000e0000 */
[----:B------:R-:W-:Y:S01]  /*93d0*/  ULDC UR19, c[0x0][0x398] ;  /* 0x0000e60000137ab9 */ /* 0x000fe20000000800 */
[----:B------:R-:W-:Y:S01]  /*93e0*/  R2UR UR25, R13 ;  /* 0x000000000d1972ca */ /* 0x000fe200000e0000 */
[----:B------:R-:W1:Y:S01]  /*93f0*/  LDC.64 R14, c[0x0][0x3d0] ;  /* 0x0000f400ff0e7b82 */ /* 0x000e620000000a00 */
[----:B------:R-:W-:Y:S01]  /*9400*/  R2UR UR24, R4 ;  /* 0x00000000041872ca */ /* 0x000fe200000e0000 */
[----:B------:R-:W-:Y:S01]  /*9410*/  ULDC UR31, c[0x0][0x3ec] ;  /* 0x0000fb00001f7ab9 */ /* 0x000fe20000000800 */
[----:B------:R-:W-:Y:S01]  /*9420*/  R2UR UR26, R8 ;  /* 0x00000000081a72ca */ /* 0x000fe200000e0000 */
[----:B------:R-:W-:Y:S01]  /*9430*/  ULDC.64 UR8, c[0x0][0x3c0] ;  /* 0x0000f00000087ab9 */ /* 0x000fe20000000a00 */
[----:B------:R-:W-:Y:S01]  /*9440*/  R2UR UR20, R9 ;  /* 0x00000000091472ca */ /* 0x000fe200000e0000 */
[----:B------:R-:W-:Y:S01]  /*9450*/  ULDC.64 UR32, c[0x0][0x198] ;  /* 0x0000660000207ab9 */ /* 0x000fe20000000a00 */
[----:B------:R-:W-:Y:S01]  /*9460*/  @UP0 ULDC.64 UR6, c[0x0][0x390] ;  /* 0x0000e40000060ab9 */ /* 0x000fe20000000a00 */
[----:B------:R-:W2:Y:S01]  /*9470*/  LDC.64 R12, c[0x0][0x3f8] ;  /* 0x0000fe00ff0c7b82 */ /* 0x000ea20000000a00 */
[----:B------:R-:W-:Y:S01]  /*9480*/  VIADD R23, R23, 0xffffffff ;  /* 0xffffffff17177836 */ /* 0x000fe20000000000 */
[----:B------:R-:W-:Y:S01]  /*9490*/  R2UR UR21, R7 ;  /* 0x00000000071572ca */ /* 0x000fe200000e0000 */
[----:B------:R-:W-:Y:S01]  /*94a0*/  ULDC.64 UR28, c[0x0][0x3f0] ;  /* 0x0000fc00001c7ab9 */ /* 0x000fe20000000a00 */
[----:B------:R-:W-:Y:S01]  /*94b0*/  R2UR UR22, R6 ;  /* 0x00000000061672ca */ /* 0x000fe200000e0000 */
[----:B------:R-:W-:Y:S01]  /*94c0*/  UIADD3 UR25, UR25, 0x38000, URZ ;  /* 0x0003800019197890 */ /* 0x000fe2000fffe03f */
[----:B------:R-:W-:Y:S01]  /*94d0*/  ISETP.GT.AND P6, PT, R23, 0x1, PT ;  /* 0x000000011700780c */ /* 0x000fe20003fc4270 */
[----:B------:R-:W-:Y:S01]  /*94e0*/  ULEA UR24, UR24, UR10, 0xe ;  /* 0x0000000a18187291 */ /* 0x000fe2000f8e703f */
[----:B0-----:R-:W-:Y:S01]  /*94f0*/  ISETP.NE.AND P2, PT, R11, 0x1, PT ;  /* 0x000000010b00780c */ /* 0x001fe20003f45270 */
[----:B------:R-:W0:Y:S01]  /*9500*/  LDC R16, c[0x0][0x400] ;  /* 0x00010000ff107b82 */ /* 0x000e220000000800 */
[----:B------:R-:W-:Y:S01]  /*9510*/  USHF.L.U32 UR26, UR26, 0x6, URZ ;  /* 0x000000061a1a7899 */ /* 0x000fe2000800063f */
[----:B------:R-:W-:Y:S01]  /*9520*/  VIADD R4, R4, 0x1 ;  /* 0x0000000104047836 */ /* 0x000fe20000000000 */
[----:B------:R-:W-:Y:S01]  /*9530*/  UMOV UR34, 0x0 ;  /* 0x0000000000227882 */ /* 0x000fe20000000000 */
[----:B------:R-:W-:Y:S01]  /*9540*/  UMOV UR35, 0x10000000 ;  /* 0x1000000000237882 */ /* 0x000fe20000000000 */
[----:B------:R-:W-:Y:S01]  /*9550*/  UMOV UR12, UR20 ;  /* 0x00000014000c7c82 */ /* 0x000fe20008000000 */
[----:B------:R-:W-:Y:S01]  /*9560*/  UMOV UR13, UR21 ;  /* 0x00000015000d7c82 */ /* 0x000fe20008000000 */
[----:B------:R-:W-:Y:S01]  /*9570*/  ISETP.NE.AND P5, PT, R4, 0x7, PT ;  /* 0x000000070400780c */ /* 0x000fe20003fa5270 */
[----:B------:R-:W3:Y:S01]  /*9580*/  LDC.64 R20, c[0x0][0x3e0] ;  /* 0x0000f800ff147b82 */ /* 0x000ee20000000a00 */
[----:B------:R-:W-:-:S02]  /*9590*/  UMOV UR14, UR22 ;  /* 0x00000016000e7c82 */ /* 0x000fc40008000000 */
[----:B------:R-:W-:Y:S01]  /*95a0*/  SEL R4, R4, RZ, P5 ;  /* 0x000000ff04047207 */ /* 0x000fe20002800000 */
[----:B------:R-:W-:-:S05]  /*95b0*/  @P2 IMAD.U32 R10, RZ, RZ, UR4 ;  /* 0x00000004ff0a2e24 */ /* 0x000fca000f8e00ff */
[----:B------:R-:W-:Y:S01]  /*95c0*/  @P2 R2UR UR16, R10 ;  /* 0x000000000a1022ca */ /* 0x000fe200000e0000 */
[----:B------:R-:W-:-:S05]  /*95d0*/  VIADD R10, R8, 0x1 ;  /* 0x00000001080a7836 */ /* 0x000fca0000000000 */
[----:B------:R-:W-:-:S07]  /*95e0*/  ISETP.NE.AND P2, PT, R10, UR15, PT ;  /* 0x0000000f0a007c0c */ /* 0x000fce000bf45270 */
[----:B------:R-:W-:Y:S02]  /*95f0*/  UIMAD.WIDE.U32 UR4, UR16, UR6, URZ ;  /* 0x00000006100472a5 */ /* 0x000fe4000f8e003f */
[----:B------:R-:W-:Y:S02]  /*9600*/  UIADD3 UR4, -UR16, URZ, URZ ;  /* 0x0000003f10047290 */ /* 0x000fe4000fffe13f */
[----:B------:R-:W-:Y:S01]  /*9610*/  UMOV UR17, UR16 ;  /* 0x0000001000117c82 */ /* 0x000fe20008000000 */
[----:B------:R-:W-:Y:S02]  /*9620*/  @UP0 USHF.R.U32.HI UR17, URZ, UR7, UR5 ;  /* 0x000000073f110299 */ /* 0x000fe40008011605 */
[----:B------:R-:W-:Y:S01]  /*9630*/  UISETP.NE.AND UP0, UPT, UR19, 0x1, UPT ;  /* 0x000000011300788c */ /* 0x000fe2000bf05270 */
[----:B------:R-:W-:Y:S01]  /*9640*/  IMAD R8, R11, UR4, R18 ;  /* 0x000000040b087c24 */ /* 0x000fe2000f8e0212 */
[----:B------:R-:W-:Y:S01]  /*9650*/  ULDC.64 UR6, c[0x0][0x3c8] ;  /* 0x0000f20000067ab9 */ /* 0x000fe20000000a00 */
[C---:B------:R-:W-:Y:S01]  /*9660*/  VIADD R11, R9.reuse, 0x1 ;  /* 0x00000001090b7836 */ /* 0x040fe20000000000 */
[----:B------:R-:W-:Y:S01]  /*9670*/  UIADD3 UR23, -UR17, URZ, URZ ;  /* 0x0000003f11177290 */ /* 0x000fe2000fffe13f */
[----:B------:R-:W-:Y:S01]  /*9680*/  @P2 IMAD.MOV R11, RZ, RZ, R9 ;  /* 0x000000ffff0b2224 */ /* 0x000fe200078e0209 */
[----:B------:R-:W-:Y:S01]  /*9690*/  R2UR UR27, R8 ;  /* 0x00000000081b72ca */ /* 0x000fe200000e0000 */
[----:B--2---:R-:W-:Y:S01]  /*96a0*/  IMAD R9, R9, UR7, R12 ;  /* 0x0000000709097c24 */ /* 0x004fe2000f8e020c */
[----:B------:R-:W-:Y:S01]  /*96b0*/  UMOV UR30, UR17 ;  /* 0x00000011001e7c82 */ /* 0x000fe20008000000 */
[----:B-1----:R-:W-:Y:S01]  /*96c0*/  IMAD R8, R7, R14, R13 ;  /* 0x0000000e07087224 */ /* 0x002fe200078e020d */
[----:B---3--:R-:W-:Y:S01]  /*96d0*/  ISETP.NE.AND P3, PT, R11, R20, PT ;  /* 0x000000140b00720c */ /* 0x008fe20003f65270 */
[----:B------:R-:W-:Y:S01]  /*96e0*/  @UP0 ULDC UR10, c[0x0][0x39c] ;  /* 0x0000e700000a0ab9 */ /* 0x000fe20000000800 */
[----:B------:R-:W-:Y:S01]  /*96f0*/  @UP0 ULDC UR7, c[0x0][0x3a0] ;  /* 0x0000e80000070ab9 */ /* 0x000fe20000000800 */
[----:B------:R-:W-:Y:S01]  /*9700*/  IMAD.U32 R9, R8, 0x20, R9 ;  /* 0x0000002008097824 */ /* 0x000fe200078e0009 */
[----:B------:R-:W-:Y:S01]  /*9710*/  UIMAD.WIDE.U32 UR10, UR17, UR10, URZ ;  /* 0x0000000a110a72a5 */ /* 0x000fe2000f8e003f */
[----:B0-----:R-:W-:Y:S01]  /*9720*/  IMAD R8, R6, R15, R16 ;  /* 0x0000000f06087224 */ /* 0x001fe200078e0210 */
[----:B------:R-:W-:Y:S01]  /*9730*/  UIADD3 UR4, UP1, UR32, 0xf0, URZ ;  /* 0x000000f020047890 */ /* 0x000fe2000ff3e03f */
[----:B------:R-:W-:Y:S01]  /*9740*/  VIADD R12, R7, 0x1 ;  /* 0x00000001070c7836 */ /* 0x000fe20000000000 */
[----:B------:R-:W-:Y:S01]  /*9750*/  @UP0 USHF.R.U32.HI UR30, URZ, UR7, UR11 ;  /* 0x000000073f1e0299 */ /* 0x000fe2000801160b */
[----:B------:R-:W-:Y:S01]  /*9760*/  IMAD.U32 R8, R8, 0x400, R9 ;  /* 0x0000040008087824 */ /* 0x000fe200078e0009 */
[----:B------:R-:W-:Y:S01]  /*9770*/  UIMAD UR27, UR27, UR8, UR31 ;  /* 0x000000081b1b72a4 */ /* 0x000fe2000f8e021f */
[----:B------:R-:W-:Y:S01]  /*9780*/  R2UR UR10, R19 ;  /* 0x00000000130a72ca */ /* 0x000fe200000e0000 */
[----:B------:R-:W-:Y:S01]  /*9790*/  UIADD3 UR7, -UR30, URZ, URZ ;  /* 0x0000003f1e077290 */ /* 0x000fe2000fffe13f */
[----:B------:R-:W-:Y:S01]  /*97a0*/  @P3 IMAD.MOV R12, RZ, RZ, R7 ;  /* 0x000000ffff0c3224 */ /* 0x000fe200078e0207 */
[----:B------:R-:W-:Y:S01]  /*97b0*/  R2UR UR11, R8 ;  /* 0x00000000080b72ca */ /* 0x000fe200000e0000 */
[----:B------:R-:W-:Y:S01]  /*97c0*/  UIMAD UR8, UR18, UR23, UR16 ;  /* 0x00000017120872a4 */ /* 0x000fe2000f8e0210 */
[----:B------:R-:W-:Y:S01]  /*97d0*/  R2UR UR18, R17 ;  /* 0x00000000111272ca */ /* 0x000fe200000e0000 */
[----:B------:R-:W-:Y:S01]  /*97e0*/  UIMAD UR7, UR19, UR7, UR17 ;  /* 0x00000007130772a4 */ /* 0x000fe2000f8e0211 */
[----:B------:R-:W-:Y:S01]  /*97f0*/  ISETP.NE.AND P4, PT, R12, R21, PT ;  /* 0x000000150c00720c */ /* 0x000fe20003f85270 */
[----:B------:R-:W-:Y:S01]  /*9800*/  UIADD3 UR32, UP2, UR32, 0x270, URZ ;  /* 0x0000027020207890 */ /* 0x000fe2000ff5e03f */
[----:B------:R-:W-:Y:S01]  /*9810*/  SEL R8, RZ, 0x1, P5 ;  /* 0x00000001ff087807 */ /* 0x000fe20002800000 */
[----:B------:R-:W-:Y:S01]  /*9820*/  UIMAD UR29, UR7, UR6, UR29 ;  /* 0x00000006071d72a4 */ /* 0x000fe2000f8e021d */
[----:B------:R-:W-:Y:S01]  /*9830*/  VIADD R13, R6, 0x1 ;  /* 0x00000001060d7836 */ /* 0x000fe20000000000 */
[----:B------:R-:W-:Y:S01]  /*9840*/  UIADD3.X UR5, URZ, UR33, URZ, UP1, !UPT ;  /* 0x000000213f057290 */ /* 0x000fe20008ffe43f */
[----:B------:R-:W-:Y:S01]  /*9850*/  LOP3.LUT R5, R5, R8, RZ, 0x3c, !PT ;  /* 0x0000000805057212 */ /* 0x000fe200078e3cff */
[----:B------:R-:W-:Y:S01]  /*9860*/  UIMAD UR28, UR8, UR9, UR28 ;  /* 0x00000009081c72a4 */ /* 0x000fe2000f8e021c */
[----:B------:R-:W-:Y:S01]  /*9870*/  SEL R8, R10, RZ, P2 ;  /* 0x000000ff0a087207 */ /* 0x000fe20001000000 */
[----:B------:R-:W-:Y:S01]  /*9880*/  UPRMT UR6, UR11, 0x5410, URZ ;  /* 0x000054100b067896 */ /* 0x000fe2000800003f */
[----:B------:R-:W-:Y:S01]  /*9890*/  SEL R9, R11, RZ, P3 ;  /* 0x000000ff0b097207 */ /* 0x000fe20001800000 */
[----:B------:R-:W-:Y:S01]  /*98a0*/  UIADD3.X UR33, URZ, UR33, URZ, UP2, !UPT ;  /* 0x000000213f217290 */ /* 0x000fe200097fe43f */
[----:B------:R-:W-:Y:S01]  /*98b0*/  SEL R7, R12, RZ, P4 ;  /* 0x000000ff0c077207 */ /* 0x000fe20002000000 */
[----:B------:R-:W-:Y:S01]  /*98c0*/  UIADD3 UR16, UR24, 0x1c000, URZ ;  /* 0x0001c00018107890 */ /* 0x000fe2000fffe03f */
[----:B------:R-:W-:Y:S01]  /*98d0*/  @P4 IMAD.MOV R13, RZ, RZ, R6 ;  /* 0x000000ffff0d4224 */ /* 0x000fe200078e0206 */
[----:B------:R-:W-:Y:S01]  /*98e0*/  UIADD3 UR8, UR24, 0x1e000, URZ ;  /* 0x0001e00018087890 */ /* 0x000fe2000fffe03f */
[----:B------:R-:W-:Y:S01]  /*98f0*/  UMOV UR17, UR25 ;  /* 0x0000001900117c82 */ /* 0x000fe20008000000 */
[----:B------:R-:W-:Y:S01]  /*9900*/  UMOV UR19, UR26 ;  /* 0x0000001a00137c82 */ /* 0x000fe20008000000 */
[----:B------:R-:W-:Y:S01]  /*9910*/  UMOV UR9, UR25 ;  /* 0x0000001900097c82 */ /* 0x000fe20008000000 */
[----:B------:R2:W-:Y:S01]  /*9920*/  UTMALDG.5D.IM2COL [UR24], [UR4], UR6 ;  /* 0x00000018040073b4 */ /* 0x0005e20008060006 */
[----:B------:R-:W-:Y:S01]  /*9930*/  UMOV UR11, UR26 ;  /* 0x0000001a000b7c82 */ /* 0x000fe20008000000 */
[----:B------:R-:W-:Y:S01]  /*9940*/  IMAD.MOV.U32 R6, RZ, RZ, R13 ;  /* 0x000000ffff067224 */ /* 0x000fe200078e000d */
[----:B------:R2:W-:Y:S02]  /*9950*/  UTMALDG.5D [UR16], [UR32], desc[UR34] ;  /* 0x00002210200075b4 */ /* 0x0005e40008021000 */
[----:B------:R2:W-:Y:S02]  /*9960*/  UTMALDG.5D [UR8], [UR32], desc[UR34] ;  /* 0x00002208200075b4 */ /* 0x0005e40008021000 */
[----:B--2---:R-:W-:Y:S05]  /*9970*/  @P6 BRA `(.L_x_277) ;  /* 0xfffffff800386947 */ /* 0x004fea000383ffff */
.L_x_273:
[----:B------:R-:W-:Y:S05]  /*9980*/  BSYNC B0 ;  /* 0x0000000000007941 */ /* 0x000fea0003800000 */
.L_x_272:
[----:B------:R-:W-:Y:S01]  /*9990*/  ISETP.GE.U32.AND P0, PT, R2, 0x7, PT ;  /* 0x000000070200780c */ /* 0x000fe20003f06070 */
[----:B------:R-:W-:-:S12]  /*99a0*/  IMAD.MOV.U32 R3, RZ, RZ, 0x1 ;  /* 0x00000001ff037424 */ /* 0x000fd800078e00ff */
[----:B------:R-:W-:Y:S05]  /*99b0*/  @!P0 BRA `(.L_x_278) ;  /* 0x00000000001c8947 */ /* 0x000fea0003800000 */
[----:B------:R-:W-:-:S04]  /*99c0*/  IMAD.WIDE.U32 R4, R2, 0x24924925, RZ ;  /* 0x2492492502047825 */ /* 0x000fc800078e00ff */
[----:B------:R-:W-:-:S05]  /*99d0*/  IMAD.IADD R3, R2, 0x1, -R5 ;  /* 0x0000000102037824 */ /* 0x000fca00078e0a05 */
[----:B------:R-:W-:-:S04]  /*99e0*/  LEA.HI R3, R3, R5, RZ, 0x1f ;  /* 0x0000000503037211 */ /* 0x000fc800078ff8ff */
[----:B------:R-:W-:-:S04]  /*99f0*/  SHF.R.U32.HI R3, RZ, 0x2, R3 ;  /* 0x00000002ff037819 */ /* 0x000fc80000011603 */
[----:B------:R-:W-:-:S04]  /*9a00*/  LOP3.LUT R3, R3, 0x1, RZ, 0xc0, !PT ;  /* 0x0000000103037812 */ /* 0x000fc800078ec0ff */
[----:B------:R-:W-:-:S04]  /*9a10*/  ISETP.NE.U32.AND P0, PT, R3, 0x1, PT ;  /* 0x000000010300780c */ /* 0x000fc80003f05070 */
[----:B------:R-:W-:-:S09]  /*9a20*/  SEL R3, RZ, 0x1, !P0 ;  /* 0x00000001ff037807 */ /* 0x000fd20004000000 */
.L_x_278:
[----:B------:R-:W-:Y:S05]  /*9a30*/  WARPSYNC.ALL ;  /* 0x0000000000007948 */ /* 0x000fea0003800000 */
[----:B------:R-:W-:-:S13]  /*9a40*/  ELECT P0, URZ, PT ;  /* 0x00000000003f782f */ /* 0x000fda0003800000 */
[----:B------:R-:W-:Y:S05]  /*9a50*/  @!P0 EXIT ;  /* 0x000000000000894d */ /* 0x000fea0003800000 */
[----:B------:R-:W-:-:S04]  /*9a60*/  LOP3.LUT R0, R0, 0x2, RZ, 0xfc, !PT ;  /* 0x0000000200007812 */ /* 0x000fc800078efcff */
[----:B------:R-:W-:-:S13]  /*9a70*/  ISETP.NE.AND P0, PT, R0, 0x3, PT ;  /* 0x000000030000780c */ /* 0x000fda0003f05270 */
[----:B------:R-:W-:Y:S05]  /*9a80*/  @!P0 BRA `(.L_x_279) ;  /* 0x0000000000048947 */ /* 0x000fea0003800000 */
[----:B------:R-:W-:Y:S01]  /*9a90*/  BPT.TRAP 0x1 ;  /* 0x000000040000795c */ /* 0x000fe20000300000 */
.L_x_279:
[----:B------:R-:W2:Y:S01]  /*9aa0*/  S2R R7, SR_CgaCtaId ;  /* 0x0000000000077919 */ /* 0x000ea20000008800 */
[----:B------:R-:W-:Y:S01]  /*9ab0*/  IMAD.WIDE.U32 R4, R2, 0x24924925, RZ ;  /* 0x2492492502047825 */ /* 0x000fe200078e00ff */
[----:B------:R-:W-:-:S03]  /*9ac0*/  MOV R0, 0x400 ;  /* 0x0000040000007802 */ /* 0x000fc60000000f00 */
[----:B------:R-:W-:-:S05]  /*9ad0*/  IMAD.IADD R4, R2, 0x1, -R5 ;  /* 0x0000000102047824 */ /* 0x000fca00078e0a05 */
[----:B------:R-:W-:-:S04]  /*9ae0*/  LEA.HI R4, R4, R5, RZ, 0x1f ;  /* 0x0000000504047211 */ /* 0x000fc800078ff8ff */
[----:B------:R-:W-:-:S05]  /*9af0*/  SHF.R.U32.HI R5, RZ, 0x2, R4 ;  /* 0x00000002ff057819 */ /* 0x000fca0000011604 */
[----:B------:R-:W-:Y:S01]  /*9b00*/  IMAD R2, R5, -0x7, R2 ;  /* 0xfffffff905027824 */ /* 0x000fe200078e0202 */
[----:B--2---:R-:W-:Y:S02]  /*9b10*/  LEA R0, R7, R0, 0x18 ;  /* 0x0000000007007211 */ /* 0x004fe400078ec0ff */
[----:B------:R-:W-:-:S03]  /*9b20*/  SHF.L.U32 R7, R3, 0x1f, RZ ;  /* 0x0000001f03077819 */ /* 0x000fc600000006ff */
[----:B------:R-:W-:-:S04]  /*9b30*/  VIADD R5, R0, 0x38038 ;  /* 0x0003803800057836 */ /* 0x000fc80000000000 */
[----:B------:R-:W-:-:S07]  /*9b40*/  IMAD R0, R2, 0x8, R5 ;  /* 0x0000000802007824 */ /* 0x000fce00078e0205 */
.L_x_280:
[----:B--2---:R2:W3:Y:S02]  /*9b50*/  SYNCS.PHASECHK.TRANS64.TRYWAIT P0, [R0+URZ], R7 ;  /* 0x00000007000075a7 */ /* 0x0044e4000800017f */
[----:B---3--:R-:W-:Y:S05]  /*9b60*/  @!P0 NANOSLEEP.SYNCS 0x989680 ;  /* 0x009896800000895d */ /* 0x008fea0003900000 */
[----:B------:R-:W3:Y:S02]  /*9b70*/  @!P0 SYNCS.PHASECHK.TRANS64 P0, [R0+URZ], R7 ;  /* 0x00000007000085a7 */ /* 0x000ee4000800007f */
[----:B---3--:R-:W-:Y:S05]  /*9b80*/  @!P0 BRA `(.L_x_280) ;  /* 0xfffffffc00f08947 */ /* 0x008fea000383ffff */
[----:B------:R-:W-:-:S05]  /*9b90*/  VIADD R2, R2, 0x1 ;  /* 0x0000000102027836 */ /* 0x000fca0000000000 */
[----:B------:R-:W-:-:S04]  /*9ba0*/  ISETP.NE.AND P0, PT, R2, 0x7, PT ;  /* 0x000000070200780c */ /* 0x000fc80003f05270 */
[----:B--2---:R-:W-:Y:S02]  /*9bb0*/  SEL R0, RZ, 0x1, P0 ;  /* 0x00000001ff007807 */ /* 0x004fe40000000000 */
[----:B------:R-:W-:Y:S02]  /*9bc0*/  SEL R2, R2, RZ, P0 ;  /* 0x000000ff02027207 */ /* 0x000fe40000000000 */
[----:B------:R-:W-:-:S03]  /*9bd0*/  LOP3.LUT R7, R3, R0, RZ, 0x3c, !PT ;  /* 0x0000000003077212 */ /* 0x000fc600078e3cff */
[----:B------:R-:W-:Y:S01]  /*9be0*/  IMAD R0, R2, 0x8, R5 ;  /* 0x0000000802007824 */ /* 0x000fe200078e0205 */
[----:B------:R-:W-:-:S07]  /*9bf0*/  SHF.L.U32 R3, R7, 0x1f, RZ ;  /* 0x0000001f07037819 */ /* 0x000fce00000006ff */
.L_x_281:
        /* <DEDUP_REMOVED lines=11> */
.L_x_282:
        /* <DEDUP_REMOVED lines=11> */
.L_x_283:
        /* <DEDUP_REMOVED lines=11> */
.L_x_284:
        /* <DEDUP_REMOVED lines=11> */
.L_x_285:
        /* <DEDUP_REMOVED lines=11> */
.L_x_286:
[----:B--2---:R2:W3:Y:S02]  /*9f70*/  SYNCS.PHASECHK.TRANS64.TRYWAIT P0, [R2+URZ], R3 ;  /* 0x00000003020075a7 */ /* 0x0044e4000800017f */
[----:B---3--:R-:W-:Y:S05]  /*9f80*/  @!P0 NANOSLEEP.SYNCS 0x989680 ;  /* 0x009896800000895d */ /* 0x008fea0003900000 */
[----:B------:R-:W3:Y:S02]  /*9f90*/  @!P0 SYNCS.PHASECHK.TRANS64 P0, [R2+URZ], R3 ;  /* 0x00000003020085a7 */ /* 0x000ee4000800007f */
[----:B---3--:R-:W-:Y:S05]  /*9fa0*/  @P0 EXIT ;  /* 0x000000000000094d */ /* 0x008fea0003800000 */
[----:B------:R-:W-:Y:S05]  /*9fb0*/  BRA `(.L_x_286) ;  /* 0xfffffffc00ec7947 */ /* 0x000fea000383ffff */
.L_x_287:
[----:B------:R-:W-:-:S00]  /*9fc0*/  BRA `(.L_x_287) ;  /* 0xfffffffc00fc7947 */ /* 0x000fc0000383ffff */
[----:B------:R-:W-:-:S00]  /*9fd0*/  NOP ;  /* 0x0000000000007918 */ /* 0x000fc00000000000 */
        /* <DEDUP_REMOVED lines=10> */
.L_x_288:


//--------------------- .nv.shared._ZN7cutlass13device_kernelINS_4conv6kernel13ConvUniversalINS1_16ConvProblemShapeILNS1_8OperatorE1ELi3EEENS1_10collective14CollectiveConvINS1_46MainloopSm90TmaGmmaWarpSpecializedImplicitGemmILS5_1ELi7ELi3EN4cute5tupleIJNSA_1CILi1EEESD_SD_EEENS1_36KernelImplicitTmaWarpSpecializedSm90ELi1EEENSB_IJNSC_ILi128EEESH_NSB_IJNSC_ILi64EEEEEEEEENS_10bfloat16_tESL_NSA_8TiledMMAINSA_8MMA_AtomIJNSA_4SM904GMMA28MMA_64x128x16_F32BF16BF16_SSILNSP_5MajorE0ELSR_1ELNSP_7ScaleInE1ELSS_1EEEEEENSA_6LayoutISE_NSB_IJNSC_ILi0EEESW_SW_EEEEENSB_IJNSA_10UnderscoreESZ_SZ_EEEEENS7_6detail26Sm90ImplicitGemmTileTraitsINSA_20SM90_TMA_LOAD_IM2COLENSA_14ComposedLayoutINSA_7SwizzleILi3ELi4ELi3EEENSA_18smem_ptr_flag_bitsILi16EEENSV_INSB_IJNSB_IJNSC_ILi8EEENSC_ILi16EEEEEENSB_IJSI_SD_EEENSB_IJSD_NSC_ILi7EEEEEEEEENSB_IJNSB_IJSI_NSC_ILi512EEEEEENSB_IJSD_SW_EEENSB_IJSW_NSC_ILi8192EEEEEEEEEEEEEvEENS13_INSA_13SM90_TMA_LOADENS15_IS17_S19_NSV_INSB_IJNSB_IJSI_NSC_ILi2EEEEEENSB_IJS1A_S1A_EEES1F_EEENSB_IJNSB_IJSD_NSC_ILi4096EEEEEES1I_S1L_EEEEEEEvEEEENS_8epilogue10collective6detail29Sm90TmaWarpSpecializedAdapterINS23_15DefaultEpilogueISL_NSB_IJNSB_IJllllEEESD_SW_EEES28_NS22_6thread17LinearCombinationISL_Li1EffLNS29_9ScaleType4KindE0ELNS_15FloatRoundStyleE2ESL_EENS_4gemm15EpilogueDefaultEEEEEvvEEEEvNT_6ParamsE --------------------------
	.section	.nv.shared._ZN7cutlass13device_kernelINS_4conv6kernel13ConvUniversalINS1_16ConvProblemShapeILNS1_8OperatorE1ELi3EEENS1_10collective14CollectiveConvINS1_46MainloopSm90TmaGmmaWarpSpecializedImplicitGemmILS5_1ELi7ELi3EN4cute5tupleIJNSA_1CILi1EEESD_SD_EEENS1_36KernelImplicitTmaWarpSpecializedSm90ELi1EEENSB_IJNSC_ILi128EEESH_NSB_IJNSC_ILi64EEEEEEEEENS_10bfloat16_tESL_NSA_8TiledMMAINSA_8MMA_AtomIJNSA_4SM904GMMA28MMA_64x128x16_F32BF16BF16_SSILNSP_5MajorE0ELSR_1ELNSP_7ScaleInE1ELSS_1EEEEEENSA_6LayoutISE_NSB_IJNSC_ILi0EEESW_SW_EEEEENSB_IJNSA_10UnderscoreESZ_SZ_EEEEENS7_6detail26Sm90ImplicitGemmTileTraitsINSA_20SM90_TMA_LOAD_IM2COLENSA_14ComposedLayoutINSA_7SwizzleILi3ELi4ELi3EEENSA_18smem_ptr_flag_bitsILi16EEENSV_INSB_IJNSB_IJNSC_ILi8EEENSC_ILi16EEEEEENSB_IJSI_SD_EEENSB_IJSD_NSC_ILi7EEEEEEEEENSB_IJNSB_IJSI_NSC_ILi512EEEEEENSB_IJSD_SW_EEENSB_IJSW_NSC_ILi8192EEEEEEEEEEEEEvEENS13_INSA_13SM90_TMA_LOADENS15_IS17_S19_NSV_INSB_IJNSB_IJSI_NSC_ILi2EEEEEENSB_IJS1A_S1A_EEES1F_EEENSB_IJNSB_IJSD_NSC_ILi4096EEEEEES1I_S1L_EEEEEEEvEEEENS_8epilogue10collective6detail29Sm90TmaWarpSpecializedAdapterINS23_15DefaultEpilogueISL_NSB_IJNSB_IJllllEEESD_SW_EEES28_NS22_6thread17LinearCombinationISL_Li1EffLNS29_9ScaleType4KindE0ELNS_15FloatRoundStyleE2ESL_EENS_4gemm15EpilogueDefaultEEEEEvvEEEEvNT_6ParamsE,"aw",@nobits
	.sectionflags	@""
	.align	16
	.zero		1024


//--------------------- .nv.shared.reserved.0     --------------------------
	.section	.nv.shared.reserved.0,"aw",@nobits
	.weak		__nv_reservedSMEM_offset_0_alias
	.size		__nv_reservedSMEM_offset_0_alias, 0, 0
	.other		__nv_reservedSMEM_offset_0_alias,@"STO_CUDA_RESERVED_SHARED STV_DEFAULT"
__nv_reservedSMEM_offset_0_alias:
	.zero		0


//--------------------- .nv.global                --------------------------
	.section	.nv.global,"aw",@nobits
.nv.global:
	.type		_ZN39_INTERNAL_789c13b4_4_k_cu_1b53054d_36414cute1_E,@object
	.size		_ZN39_INTERNAL_789c13b4_4_k_cu_1b53054d_36414cute1_E,(_ZN39_INTERNAL_789c13b4_4_k_cu_1b53054d_36414cuda3std3__45__cpo6cbeginE - _ZN39_INTERNAL_789c13b4_4_k_cu_1b53054d_36414cute1_E)
_ZN39_INTERNAL_789c13b4_4_k_cu_1b53054d_36414cute1_E:
	.zero		1
	.type		_ZN39_INTERNAL_789c13b4_4_k_cu_1b53054d_36414cuda3std3__45__cpo6cbeginE,@object
	.size		_ZN39_INTERNAL_789c13b4_4_k_cu_1b53054d_36414cuda3std3__45__cpo6cbeginE,(_ZN39_INTERNAL_789c13b4_4_k_cu_1b53054d_36414cuda3std3__48in_placeE - _ZN39_INTERNAL_789c13b4_4_k_cu_1b53054d_36414cuda3std3__45__cpo6cbeginE)
_ZN39_INTERNAL_789c13b4_4_k_cu_1b53054d_36414cuda3std3__45__cpo6cbeginE:
	.zero		1
	.type		_ZN39_INTERNAL_789c13b4_4_k_cu_1b53054d_36414cuda3std3__48in_placeE,@object
	.size		_ZN39_INTERNAL_789c13b4_4_k_cu_1b53054d_36414cuda3std3__48in_placeE,(_ZN39_INTERNAL_789c13b4_4_k_cu_1b53054d_36414cuda3std6ranges3__45__cpo9iter_moveE - _ZN39_INTERNAL_789c13b4_4_k_cu_1b53054d_36414cuda3std3__48in_placeE)
_ZN39_INTERNAL_789c13b4_4_k_cu_1b53054d_36414cuda3std3__48in_placeE:
	.zero		1
	.type		_ZN39_INTERNAL_789c13b4_4_k_cu_1b53054d_36414cuda3std6ranges3__45__cpo9iter_moveE,@object
	.size		_ZN39_INTERNAL_789c13b4_4_k_cu_1b53054d_36414cuda3std6ranges3__45__cpo9iter_moveE,(_ZN39_INTERNAL_789c13b4_4_k_cu_1b53054d_36414cuda3std3__45__cpo5beginE - _ZN39_INTERNAL_789c13b4_4_k_cu_1b53054d_36414cuda3std6ranges3__45__cpo9iter_moveE)
_ZN39_INTERNAL_789c13b4_4_k_cu_1b53054d_36414cuda3std6ranges3__45__cpo9iter_moveE:
	.zero		1
	.type		_ZN39_INTERNAL_789c13b4_4_k_cu_1b53054d_36414cuda3std3__45__cpo5beginE,@object
	.size		_ZN39_INTERNAL_789c13b4_4_k_cu_1b53054d_36414cuda3std3__45__cpo5beginE,(_ZN39_INTERNAL_789c13b4_4_k_cu_1b53054d_36414cuda3std3__441_GLOBAL__N__789c13b4_4_k_cu_1b53054d_36416ignoreE - _ZN39_INTERNAL_789c13b4_4_k_cu_1b53054d_36414cuda3std3__45__cpo5beginE)
_ZN39_INTERNAL_789c13b4_4_k_cu_1b53054d_36414cuda3std3__45__cpo5beginE:
	.zero		1
	.type		_ZN39_INTERNAL_789c13b4_4_k_cu_1b53054d_36414cuda3std3__441_GLOBAL__N__789c13b4_4_k_cu_1b53054d_36416ignoreE,@object
	.size		_ZN39_INTERNAL_789c13b4_4_k_cu_1b53054d_36414cuda3std3__441_GLOBAL__N__789c13b4_4_k_cu_1b53054d_36416ignoreE,(_ZN39_INTERNAL_789c13b4_4_k_cu_1b53054d_36414cute7productE - _ZN39_INTERNAL_789c13b4_4_k_cu_1b53054d_36414cuda3std3__441_GLOBAL__N__789c13b4_4_k_cu_1b53054d_36416ignoreE)
_ZN39_INTERNAL_789c13b4_4_k_cu_1b53054d_36414cuda3std3__441_GLOBAL__N__789c13b4_4_k_cu_1b53054d_36416ignoreE:
	.zero		1
	.type		_ZN39_INTERNAL_789c13b4_4_k_cu_1b53054d_36414cute7productE,@object
	.size		_ZN39_INTERNAL_789c13b4_4_k_cu_1b53054d_36414cute7productE,(_ZN39_INTERNAL_789c13b4_4_k_cu_1b53054d_36414cuda3std3__45__cpo3endE - _ZN39_INTERNAL_789c13b4_4_k_cu_1b53054d_36414cute7productE)
_ZN39_INTERNAL_789c13b4_4_k_cu_1b53054d_36414cute7productE:
	.zero		1
	.type		_ZN39_INTERNAL_789c13b4_4_k_cu_1b53054d_36414cuda3std3__45__cpo3endE,@object
	.size		_ZN39_INTERNAL_789c13b4_4_k_cu_1b53054d_36414cuda3std3__45__cpo3endE,(_ZN39_INTERNAL_789c13b4_4_k_cu_1b53054d_36414cuda3std3__419piecewise_constructE - _ZN39_INTERNAL_789c13b4_4_k_cu_1b53054d_36414cuda3std3__45__cpo3endE)
_ZN39_INTERNAL_789c13b4_4_k_cu_1b53054d_36414cuda3std3__45__cpo3endE:
	.zero		1
	.type		_ZN39_INTERNAL_789c13b4_4_k_cu_1b53054d_36414cuda3std3__419piecewise_constructE,@object
	.size		_ZN39_INTERNAL_789c13b4_4_k_cu_1b53054d_36414cuda3std3__419piecewise_constructE,(_ZN39_INTERNAL_789c13b4_4_k_cu_1b53054d_36414cuda3std3__45__cpo4cendE - _ZN39_INTERNAL_789c13b4_4_k_cu_1b53054d_36414cuda3std3__419piecewise_constructE)
_ZN39_INTERNAL_789c13b4_4_k_cu_1b53054d_36414cuda3std3__419piecewise_constructE:
	.zero		1
	.type		_ZN39_INTERNAL_789c13b4_4_k_cu_1b53054d_36414cuda3std3__45__cpo4cendE,@object
	.size		_ZN39_INTERNAL_789c13b4_4_k_cu_1b53054d_36414cuda3std3__45__cpo4cendE,(_ZN39_INTERNAL_789c13b4_4_k_cu_1b53054d_36414cuda3std6ranges3__45__cpo4swapE - _ZN39_INTERNAL_789c13b4_4_k_cu_1b53054d_36414cuda3std3__45__cpo4cendE)
_ZN39_INTERNAL_789c13b4_4_k_cu_1b53054d_36414cuda3std3__45__cpo4cendE:
	.zero		1
	.type		_ZN39_INTERNAL_789c13b4_4_k_cu_1b53054d_36414cuda3std6ranges3__45__cpo4swapE,@object
	.size		_ZN39_INTERNAL_789c13b4_4_k_cu_1b53054d_36414cuda3std6ranges3__45__cpo4swapE,(.L_7 - _ZN39_INTERNAL_789c13b4_4_k_cu_1b53054d_36414cuda3std6ranges3__45__cpo4swapE)
_ZN39_INTERNAL_789c13b4_4_k_cu_1b53054d_36414cuda3std6ranges3__45__cpo4swapE:
	.zero		1
.L_7:


//--------------------- .nv.constant0._ZN7cutlass13device_kernelINS_4conv6kernel13ConvUniversalINS1_16ConvProblemShapeILNS1_8OperatorE1ELi3EEENS1_10collective14CollectiveConvINS1_46MainloopSm90TmaGmmaWarpSpecializedImplicitGemmILS5_1ELi7ELi3EN4cute5tupleIJNSA_1CILi1EEESD_SD_EEENS1_36KernelImplicitTmaWarpSpecializedSm90ELi1EEENSB_IJNSC_ILi128EEESH_NSB_IJNSC_ILi64EEEEEEEEENS_10bfloat16_tESL_NSA_8TiledMMAINSA_8MMA_AtomIJNSA_4SM904GMMA28MMA_64x128x16_F32BF16BF16_SSILNSP_5MajorE0ELSR_1ELNSP_7ScaleInE1ELSS_1EEEEEENSA_6LayoutISE_NSB_IJNSC_ILi0EEESW_SW_EEEEENSB_IJNSA_10UnderscoreESZ_SZ_EEEEENS7_6detail26Sm90ImplicitGemmTileTraitsINSA_20SM90_TMA_LOAD_IM2COLENSA_14ComposedLayoutINSA_7SwizzleILi3ELi4ELi3EEENSA_18smem_ptr_flag_bitsILi16EEENSV_INSB_IJNSB_IJNSC_ILi8EEENSC_ILi16EEEEEENSB_IJSI_SD_EEENSB_IJSD_NSC_ILi7EEEEEEEEENSB_IJNSB_IJSI_NSC_ILi512EEEEEENSB_IJSD_SW_EEENSB_IJSW_NSC_ILi8192EEEEEEEEEEEEEvEENS13_INSA_13SM90_TMA_LOADENS15_IS17_S19_NSV_INSB_IJNSB_IJSI_NSC_ILi2EEEEEENSB_IJS1A_S1A_EEES1F_EEENSB_IJNSB_IJSD_NSC_ILi4096EEEEEES1I_S1L_EEEEEEEvEEEENS_8epilogue10collective6detail29Sm90TmaWarpSpecializedAdapterINS23_15DefaultEpilogueISL_NSB_IJNSB_IJllllEEESD_SW_EEES28_NS22_6thread17LinearCombinationISL_Li1EffLNS29_9ScaleType4KindE0ELNS_15FloatRoundStyleE2ESL_EENS_4gemm15EpilogueDefaultEEEEEvvEEEEvNT_6ParamsE --------------------------
	.section	.nv.constant0._ZN7cutlass13device_kernelINS_4conv6kernel13ConvUniversalINS1_16ConvProblemShapeILNS1_8OperatorE1ELi3EEENS1_10collective14CollectiveConvINS1_46MainloopSm90TmaGmmaWarpSpecializedImplicitGemmILS5_1ELi7ELi3EN4cute5tupleIJNSA_1CILi1EEESD_SD_EEENS1_36KernelImplicitTmaWarpSpecializedSm90ELi1EEENSB_IJNSC_ILi128EEESH_NSB_IJNSC_ILi64EEEEEEEEENS_10bfloat16_tESL_NSA_8TiledMMAINSA_8MMA_AtomIJNSA_4SM904GMMA28MMA_64x128x16_F32BF16BF16_SSILNSP_5MajorE0ELSR_1ELNSP_7ScaleInE1ELSS_1EEEEEENSA_6LayoutISE_NSB_IJNSC_ILi0EEESW_SW_EEEEENSB_IJNSA_10UnderscoreESZ_SZ_EEEEENS7_6detail26Sm90ImplicitGemmTileTraitsINSA_20SM90_TMA_LOAD_IM2COLENSA_14ComposedLayoutINSA_7SwizzleILi3ELi4ELi3EEENSA_18smem_ptr_flag_bitsILi16EEENSV_INSB_IJNSB_IJNSC_ILi8EEENSC_ILi16EEEEEENSB_IJSI_SD_EEENSB_IJSD_NSC_ILi7EEEEEEEEENSB_IJNSB_IJSI_NSC_ILi512EEEEEENSB_IJSD_SW_EEENSB_IJSW_NSC_ILi8192EEEEEEEEEEEEEvEENS13_INSA_13SM90_TMA_LOADENS15_IS17_S19_NSV_INSB_IJNSB_IJSI_NSC_ILi2EEEEEENSB_IJS1A_S1A_EEES1F_EEENSB_IJNSB_IJSD_NSC_ILi4096EEEEEES1I_S1L_EEEEEEEvEEEENS_8epilogue10collective6detail29Sm90TmaWarpSpecializedAdapterINS23_15DefaultEpilogueISL_NSB_IJNSB_IJllllEEESD_SW_EEES28_NS22_6thread17LinearCombinationISL_Li1EffLNS29_9ScaleType4KindE0ELNS_15FloatRoundStyleE2ESL_EENS_4gemm15EpilogueDefaultEEEEEvvEEEEvNT_6ParamsE,"a",@progbits
	.sectionflags	@""
	.align	4
.nv.constant0._ZN7cutlass13device_kernelINS_4conv6kernel13ConvUniversalINS1_16ConvProblemShapeILNS1_8OperatorE1ELi3EEENS1_10collective14CollectiveConvINS1_46MainloopSm90TmaGmmaWarpSpecializedImplicitGemmILS5_1ELi7ELi3EN4cute5tupleIJNSA_1CILi1EEESD_SD_EEENS1_36KernelImplicitTmaWarpSpecializedSm90ELi1EEENSB_IJNSC_ILi128EEESH_NSB_IJNSC_ILi64EEEEEEEEENS_10bfloat16_tESL_NSA_8TiledMMAINSA_8MMA_AtomIJNSA_4SM904GMMA28MMA_64x128x16_F32BF16BF16_SSILNSP_5MajorE0ELSR_1ELNSP_7ScaleInE1ELSS_1EEEEEENSA_6LayoutISE_NSB_IJNSC_ILi0EEESW_SW_EEEEENSB_IJNSA_10UnderscoreESZ_SZ_EEEEENS7_6detail26Sm90ImplicitGemmTileTraitsINSA_20SM90_TMA_LOAD_IM2COLENSA_14ComposedLayoutINSA_7SwizzleILi3ELi4ELi3EEENSA_18smem_ptr_flag_bitsILi16EEENSV_INSB_IJNSB_IJNSC_ILi8EEENSC_ILi16EEEEEENSB_IJSI_SD_EEENSB_IJSD_NSC_ILi7EEEEEEEEENSB_IJNSB_IJSI_NSC_ILi512EEEEEENSB_IJSD_SW_EEENSB_IJSW_NSC_ILi8192EEEEEEEEEEEEEvEENS13_INSA_13SM90_TMA_LOADENS15_IS17_S19_NSV_INSB_IJNSB_IJSI_NSC_ILi2EEEEEENSB_IJS1A_S1A_EEES1F_EEENSB_IJNSB_IJSD_NSC_ILi4096EEEEEES1I_S1L_EEEEEEEvEEEENS_8epilogue10collective6detail29Sm90TmaWarpSpecializedAdapterINS23_15DefaultEpilogueISL_NSB_IJNSB_IJllllEEESD_SW_EEES28_NS22_6thread17LinearCombinationISL_Li1EffLNS29_9ScaleType4KindE0ELNS_15FloatRoundStyleE2ESL_EENS_4gemm15EpilogueDefaultEEEEEvvEEEEvNT_6ParamsE:
	.zero		1664


//--------------------- SYMBOLS --------------------------

	.type		.nv.reservedSmem.offset0,@object
	.size		.nv.reservedSmem.offset0,0x4
